	.target	sm_90a

	.elftype	@"ET_EXEC"


//--------------------- .note.nv.tkinfo           --------------------------
	.section	.note.nv.tkinfo,"",@"SHT_NOTE"
	.sectionflags	@"SHF_NOTE_NV_TKINFO"
	.tkinfo
        /*0018*/ 	.word	0x00000002
        /*0030*/ 	.string	""
        /*0030*/ 	.string	"ptxas"
        /*0030*/ 	.string	"Cuda compilation tools, release 13.0, V13.0.88"
        /*0030*/ 	.string	"Build cuda_13.0.r13.0/compiler.36424714_0"
        /*0030*/ 	.string	"-v  -suppress-debug-info  -lineinfo  -arch sm_90a "



//--------------------- .note.nv.cuinfo           --------------------------
	.section	.note.nv.cuinfo,"",@"SHT_NOTE"
	.sectionflags	@"SHF_NOTE_NV_CUINFO"
        /*0018*/ 	.short	0x0002
        /*001a*/ 	.short	0x005a
        /*001c*/ 	.short	0x0082
	.zero		2


//--------------------- .nv.info                  --------------------------
	.section	.nv.info,"",@"SHT_CUDA_INFO"
	.align	4


	//----- nvinfo : EIATTR_REGCOUNT
	.align		4
        /*0000*/ 	.byte	0x04, 0x2f
        /*0002*/ 	.short	(.L_1 - .L_0)
	.align		4
.L_0:
        /*0004*/ 	.word	index@(gluon_wgmma)
        /*0008*/ 	.word	0x0000003a


	//----- nvinfo : EIATTR_FRAME_SIZE
	.align		4
.L_1:
        /*000c*/ 	.byte	0x04, 0x11
        /*000e*/ 	.short	(.L_3 - .L_2)
	.align		4
.L_2:
        /*0010*/ 	.word	index@(gluon_wgmma)
        /*0014*/ 	.word	0x00000000


	//----- nvinfo : EIATTR_MIN_STACK_SIZE
	.align		4
.L_3:
        /*0018*/ 	.byte	0x04, 0x12
        /*001a*/ 	.short	(.L_5 - .L_4)
	.align		4
.L_4:
        /*001c*/ 	.word	index@(gluon_wgmma)
        /*0020*/ 	.word	0x00000000
.L_5:


//--------------------- .nv.compat                --------------------------
	.section	.nv.compat,"",@"SHT_CUDA_COMPAT_INFO"
	.align	4
        /*0000*/ 	.byte	0x02, 0x09, 0x01, 0x00, 0x02, 0x02, 0x04, 0x00, 0x02, 0x05, 0x05, 0x00, 0x03, 0x07, 0x01, 0x01
        /*0010*/ 	.byte	0x02, 0x03, 0x03, 0x00, 0x02, 0x06, 0x01, 0x00, 0x04, 0x0b, 0x08, 0x00, 0x00, 0x00, 0x00, 0x00
        /*0020*/ 	.byte	0x00, 0x00, 0x00, 0x00


//--------------------- .nv.info.gluon_wgmma      --------------------------
	.section	.nv.info.gluon_wgmma,"",@"SHT_CUDA_INFO"
	.sectionflags	@""
	.align	4


	//----- nvinfo : EIATTR_CUDA_API_VERSION
	.align		4
        /*0000*/ 	.byte	0x04, 0x37
        /*0002*/ 	.short	(.L_7 - .L_6)
.L_6:
        /*0004*/ 	.word	0x00000082


	//----- nvinfo : EIATTR_KPARAM_INFO
	.align		4
.L_7:
        /*0008*/ 	.byte	0x04, 0x17
        /*000a*/ 	.short	(.L_9 - .L_8)
.L_8:
        /*000c*/ 	.word	0x00000000
        /*0010*/ 	.short	0x000a
        /*0012*/ 	.short	0x0048
        /*0014*/ 	.byte	0x00, 0xf4, 0x21, 0x00


	//----- nvinfo : EIATTR_KPARAM_INFO
	.align		4
.L_9:
        /*0018*/ 	.byte	0x04, 0x17
        /*001a*/ 	.short	(.L_11 - .L_10)
.L_10:
        /*001c*/ 	.word	0x00000000
        /*0020*/ 	.short	0x0009
        /*0022*/ 	.short	0x0040
        /*0024*/ 	.byte	0x00, 0xf4, 0x21, 0x00


	//----- nvinfo : EIATTR_KPARAM_INFO
	.align		4
.L_11:
        /*0028*/ 	.byte	0x04, 0x17
        /*002a*/ 	.short	(.L_13 - .L_12)
.L_12:
        /*002c*/ 	.word	0x00000000
        /*0030*/ 	.short	0x0008
        /*0032*/ 	.short	0x0038
        /*0034*/ 	.byte	0x00, 0xf0, 0x21, 0x00


	//----- nvinfo : EIATTR_KPARAM_INFO
	.align		4
.L_13:
        /*0038*/ 	.byte	0x04, 0x17
        /*003a*/ 	.short	(.L_15 - .L_14)
.L_14:
        /*003c*/ 	.word	0x00000000
        /*0040*/ 	.short	0x0007
        /*0042*/ 	.short	0x0030
        /*0044*/ 	.byte	0x00, 0xf0, 0x21, 0x00


	//----- nvinfo : EIATTR_KPARAM_INFO
	.align		4
.L_15:
        /*0048*/ 	.byte	0x04, 0x17
        /*004a*/ 	.short	(.L_17 - .L_16)
.L_16:
        /*004c*/ 	.word	0x00000000
        /*0050*/ 	.short	0x0006
        /*0052*/ 	.short	0x0028
        /*0054*/ 	.byte	0x00, 0xf0, 0x21, 0x00


	//----- nvinfo : EIATTR_KPARAM_INFO
	.align		4
.L_17:
        /*0058*/ 	.byte	0x04, 0x17
        /*005a*/ 	.short	(.L_19 - .L_18)
.L_18:
        /*005c*/ 	.word	0x00000000
        /*0060*/ 	.short	0x0005
        /*0062*/ 	.short	0x0020
        /*0064*/ 	.byte	0x00, 0xf0, 0x11, 0x00


	//----- nvinfo : EIATTR_KPARAM_INFO
	.align		4
.L_19:
        /*0068*/ 	.byte	0x04, 0x17
        /*006a*/ 	.short	(.L_21 - .L_20)
.L_20:
        /*006c*/ 	.word	0x00000000
        /*0070*/ 	.short	0x0004
        /*0072*/ 	.short	0x001c
        /*0074*/ 	.byte	0x00, 0xf0, 0x11, 0x00


	//----- nvinfo : EIATTR_KPARAM_INFO
	.align		4
.L_21:
        /*0078*/ 	.byte	0x04, 0x17
        /*007a*/ 	.short	(.L_23 - .L_22)
.L_22:
        /*007c*/ 	.word	0x00000000
        /*0080*/ 	.short	0x0003
        /*0082*/ 	.short	0x0018
        /*0084*/ 	.byte	0x00, 0xf0, 0x11, 0x00


	//----- nvinfo : EIATTR_KPARAM_INFO
	.align		4
.L_23:
        /*0088*/ 	.byte	0x04, 0x17
        /*008a*/ 	.short	(.L_25 - .L_24)
.L_24:
        /*008c*/ 	.word	0x00000000
        /*0090*/ 	.short	0x0002
        /*0092*/ 	.short	0x0010
        /*0094*/ 	.byte	0x00, 0xf4, 0x21, 0x00


	//----- nvinfo : EIATTR_KPARAM_INFO
	.align		4
.L_25:
        /*0098*/ 	.byte	0x04, 0x17
        /*009a*/ 	.short	(.L_27 - .L_26)
.L_26:
        /*009c*/ 	.word	0x00000000
        /*00a0*/ 	.short	0x0001
        /*00a2*/ 	.short	0x0008
        /*00a4*/ 	.byte	0x00, 0xf4, 0x21, 0x00


	//----- nvinfo : EIATTR_KPARAM_INFO
	.align		4
.L_27:
        /*00a8*/ 	.byte	0x04, 0x17
        /*00aa*/ 	.short	(.L_29 - .L_28)
.L_28:
        /*00ac*/ 	.word	0x00000000
        /*00b0*/ 	.short	0x0000
        /*00b2*/ 	.short	0x0000
        /*00b4*/ 	.byte	0x00, 0xf4, 0x21, 0x00


	//----- nvinfo : EIATTR_SPARSE_MMA_MASK
	.align		4
.L_29:
        /*00b8*/ 	.byte	0x03, 0x50
        /*00ba*/ 	.short	0x0000


	//----- nvinfo : EIATTR_MAXREG_COUNT
	.align		4
        /*00bc*/ 	.byte	0x03, 0x1b
        /*00be*/ 	.short	0x00ff


	//----- nvinfo : EIATTR_NUM_BARRIERS
	.align		4
        /*00c0*/ 	.byte	0x02, 0x4c
        /*00c2*/ 	.byte	0x01
	.zero		1


	//----- nvinfo : EIATTR_MERCURY_ISA_VERSION
	.align		4
        /*00c4*/ 	.byte	0x03, 0x5f
        /*00c6*/ 	.short	0x0101


	//----- nvinfo : EIATTR_INT_WARP_WIDE_INSTR_OFFSETS
	.align		4
        /*00c8*/ 	.byte	0x04, 0x31
        /*00ca*/ 	.short	(.L_31 - .L_30)


	//   ....[0]....
.L_30:
        /*00cc*/ 	.word	0x00001350


	//   ....[1]....
        /*00d0*/ 	.word	0x00001370


	//   ....[2]....
        /*00d4*/ 	.word	0x00001380


	//   ....[3]....
        /*00d8*/ 	.word	0x00001460


	//   ....[4]....
        /*00dc*/ 	.word	0x00001720


	//   ....[5]....
        /*00e0*/ 	.word	0x00001730


	//   ....[6]....
        /*00e4*/ 	.word	0x000017a0


	//   ....[7]....
        /*00e8*/ 	.word	0x000017b0


	//   ....[8]....
        /*00ec*/ 	.word	0x00001ce0


	//   ....[9]....
        /*00f0*/ 	.word	0x00001cf0


	//----- nvinfo : EIATTR_COOP_GROUP_MASK_REGIDS
	.align		4
.L_31:
        /*00f4*/ 	.byte	0x04, 0x29
        /*00f6*/ 	.short	(.L_33 - .L_32)


	//   ....[0]....
.L_32:
        /*00f8*/ 	.word	0xffffffff


	//   ....[1]....
        /*00fc*/ 	.word	0xffffffff


	//   ....[2]....
        /*0100*/ 	.word	0xffffffff


	//----- nvinfo : EIATTR_COOP_GROUP_INSTR_OFFSETS
	.align		4
.L_33:
        /*0104*/ 	.byte	0x04, 0x28
        /*0106*/ 	.short	(.L_35 - .L_34)


	//   ....[0]....
.L_34:
        /*0108*/ 	.word	0x00000150


	//   ....[1]....
        /*010c*/ 	.word	0x00000700


	//   ....[2]....
        /*0110*/ 	.word	0x00000cf0


	//----- nvinfo : EIATTR_MBARRIER_INSTR_OFFSETS
	.align		4
.L_35:
        /*0114*/ 	.byte	0x04, 0x39
        /*0116*/ 	.short	(.L_37 - .L_36)


	//   ....[0]....
.L_36:
        /*0118*/ 	.word	0x000014c0
        /*011c*/ 	.word	0x000000ff
        /*0120*/ 	.word	0x00009000
        /*0124*/ 	.short	0x0100
        /*0126*/ 	.byte	0x0c
	.zero		1


	//   ....[1]....
        /*0128*/ 	.word	0x000014e0
        /*012c*/ 	.word	0x000000ff
        /*0130*/ 	.word	0x00009008
        /*0134*/ 	.short	0x0100
        /*0136*/ 	.byte	0x0c
	.zero		1


	//   ....[2]....
        /*0138*/ 	.word	0x00001510
        /*013c*/ 	.word	0x000000ff
        /*0140*/ 	.word	0x00009010
        /*0144*/ 	.short	0x0100
        /*0146*/ 	.byte	0x0c
	.zero		1


	//   ....[3]....
        /*0148*/ 	.word	0x00001860
        /*014c*/ 	.word	0x000000ff
        /*0150*/ 	.word	0x00009000
        /*0154*/ 	.short	0x010a
        /*0156*/ 	.byte	0x14
	.zero		1


	//   ....[4]....
        /*0158*/ 	.word	0x00001b80
        /*015c*/ 	.word	0x000000ff
        /*0160*/ 	.word	0x00009000
        /*0164*/ 	.short	0x0108
        /*0166*/ 	.byte	0x0c
	.zero		1


	//   ....[5]....
        /*0168*/ 	.word	0x00001ca0
        /*016c*/ 	.word	0x000000ff
        /*0170*/ 	.word	0x00009008
        /*0174*/ 	.short	0x0108
        /*0176*/ 	.byte	0x0c
	.zero		1


	//   ....[6]....
        /*0178*/ 	.word	0x00001d20
        /*017c*/ 	.word	0x000000ff
        /*0180*/ 	.word	0x00009010
        /*0184*/ 	.short	0x0108
        /*0186*/ 	.byte	0x0c
	.zero		1


	//   ....[7]....
        /*0188*/ 	.word	0x00001df0
        /*018c*/ 	.word	0x000000ff
        /*0190*/ 	.word	0x00009000
        /*0194*/ 	.short	0x010a
        /*0196*/ 	.byte	0x14
	.zero		1


	//----- nvinfo : EIATTR_NUM_MBARRIERS
	.align		4
.L_37:
        /*0198*/ 	.byte	0x03, 0x38
        /*019a*/ 	.short	0x0003


	//----- nvinfo : EIATTR_EXIT_INSTR_OFFSETS
	.align		4
        /*019c*/ 	.byte	0x04, 0x1c
        /*019e*/ 	.short	(.L_39 - .L_38)


	//   ....[0]....
.L_38:
        /*01a0*/ 	.word	0x00001de0


	//----- nvinfo : EIATTR_REQNTID
	.align		4
.L_39:
        /*01a4*/ 	.byte	0x04, 0x10
        /*01a6*/ 	.short	(.L_41 - .L_40)
.L_40:
        /*01a8*/ 	.word	0x00000100
        /*01ac*/ 	.word	0x00000001
        /*01b0*/ 	.word	0x00000001


	//----- nvinfo : EIATTR_CRS_STACK_SIZE
	.align		4
.L_41:
        /*01b4*/ 	.byte	0x04, 0x1e
        /*01b6*/ 	.short	(.L_43 - .L_42)
.L_42:
        /*01b8*/ 	.word	0x00000000


	//----- nvinfo : EIATTR_CBANK_PARAM_SIZE
	.align		4
.L_43:
        /*01bc*/ 	.byte	0x03, 0x19
        /*01be*/ 	.short	0x0050


	//----- nvinfo : EIATTR_PARAM_CBANK
	.align		4
        /*01c0*/ 	.byte	0x04, 0x0a
        /*01c2*/ 	.short	(.L_45 - .L_44)
	.align		4
.L_44:
        /*01c4*/ 	.word	index@(.nv.constant0.gluon_wgmma)
        /*01c8*/ 	.short	0x0210
        /*01ca*/ 	.short	0x0050


	//----- nvinfo : EIATTR_SW_WAR
	.align		4
.L_45:
        /*01cc*/ 	.byte	0x04, 0x36
        /*01ce*/ 	.short	(.L_47 - .L_46)
.L_46:
        /*01d0*/ 	.word	0x00000008
.L_47:


//--------------------- .nv.callgraph             --------------------------
	.section	.nv.callgraph,"",@"SHT_CUDA_CALLGRAPH"
	.align	4
	.sectionentsize	8
	.align		4
        /*0000*/ 	.word	0x00000000
	.align		4
        /*0004*/ 	.word	0xffffffff
	.align		4
        /*0008*/ 	.word	0x00000000
	.align		4
        /*000c*/ 	.word	0xfffffffe
	.align		4
        /*0010*/ 	.word	0x00000000
	.align		4
        /*0014*/ 	.word	0xfffffffd
	.align		4
        /*0018*/ 	.word	0x00000000
	.align		4
        /*001c*/ 	.word	0xfffffffc


//--------------------- .text.gluon_wgmma         --------------------------
	.section	.text.gluon_wgmma,"ax",@progbits
	.align	128
        .global         gluon_wgmma
        .type           gluon_wgmma,@function
        .size           gluon_wgmma,(.L_x_52 - gluon_wgmma)
        .other          gluon_wgmma,@"STO_CUDA_ENTRY STV_DEFAULT"
gluon_wgmma:
.text.gluon_wgmma:
[----:B------:R-:W-:Y:S01]  /*0000*/  LDC R1, c[0x0][0x28] ;  /* 0x00000a00ff017b82 */ /* 0x000fe20000000800 */
[----:B------:R-:W1:Y:S07]  /*0010*/  S2R R0, SR_TID.X ;  /* 0x0000000000007919 */ /* 0x000e6e0000002100 */
[----:B------:R-:W2:Y:S01]  /*0020*/  S2UR UR4, SR_CgaCtaId ;  /* 0x00000000000479c3 */ /* 0x000ea20000008800 */
[----:B------:R-:W-:Y:S01]  /*0030*/  UMOV UR12, 0x400 ;  /* 0x00000400000c7882 */ /* 0x000fe20000000000 */
[----:B------:R-:W-:Y:S01]  /*0040*/  ULDC UR6, c[0x0][0xc] ;  /* 0x0000030000067ab9 */ /* 0x000fe20000000800 */
[----:B------:R-:W-:Y:S01]  /*0050*/  ULDC.64 UR28, c[0x0][0x250] ;  /* 0x00009400001c7ab9 */ /* 0x000fe20000000a00 */
[----:B------:R-:W-:Y:S04]  /*0060*/  BSSY B0, `(.L_x_0) ;  /* 0x000001f000007945 */ /* 0x000fe80003800000 */
[----:B------:R-:W3:Y:S08]  /*0070*/  LDC R2, c[0x0][0x228] ;  /* 0x00008a00ff027b82 */ /* 0x000ef00000000800 */
[----:B------:R-:W4:Y:S08]  /*0080*/  LDC R8, c[0x0][0x230] ;  /* 0x00008c00ff087b82 */ /* 0x000f300000000800 */
[----:B------:R-:W-:Y:S01]  /*0090*/  S2UR UR30, SR_CTAID.Y ;  /* 0x00000000001e79c3 */ /* 0x000fe20000002600 */
[----:B--2---:R-:W-:-:S03]  /*00a0*/  ULEA UR12, UR4, UR12, 0x18 ;  /* 0x0000000c040c7291 */ /* 0x004fc6000f8ec03f */
[----:B------:R-:W-:Y:S01]  /*00b0*/  ULDC UR4, c[0x0][0x10] ;  /* 0x0000040000047ab9 */ /* 0x000fe20000000800 */
[----:B-1----:R-:W-:-:S03]  /*00c0*/  LOP3.LUT R6, R0, 0xff, RZ, 0xc0, !PT ;  /* 0x000000ff00067812 */ /* 0x002fc600078ec0ff */
[----:B------:R-:W1:Y:S01]  /*00d0*/  S2UR UR5, SR_CTAID.Z ;  /* 0x00000000000579c3 */ /* 0x000e620000002700 */
[----:B---3--:R-:W-:Y:S01]  /*00e0*/  VIADD R2, R2, 0xffffffff ;  /* 0xffffffff02027836 */ /* 0x008fe20000000000 */
[C---:B------:R-:W-:Y:S02]  /*00f0*/  ISETP.GE.U32.AND P0, PT, R6.reuse, 0x20, PT ;  /* 0x000000200600780c */ /* 0x040fe40003f06070 */
[C---:B------:R-:W-:Y:S02]  /*0100*/  ISETP.NE.U32.AND P2, PT, R6.reuse, RZ, PT ;  /* 0x000000ff0600720c */ /* 0x040fe40003f45070 */
[----:B------:R-:W-:Y:S02]  /*0110*/  LEA R11, R6, UR12, 0x2 ;  /* 0x0000000c060b7c11 */ /* 0x000fe4000f8e10ff */
[----:B------:R-:W2:Y:S01]  /*0120*/  S2UR UR31, SR_CTAID.X ;  /* 0x00000000001f79c3 */ /* 0x000ea20000002500 */
[----:B----4-:R-:W-:-:S06]  /*0130*/  VIADD R9, R8, 0xffffffff ;  /* 0xffffffff08097836 */ /* 0x010fcc0000000000 */
[----:B------:R3:W-:Y:S01]  /*0140*/  @!P0 STS [R11], RZ ;  /* 0x000000ff0b008388 */ /* 0x0007e20000000800 */
[----:B------:R-:W-:-:S03]  /*0150*/  NOP ;  /* 0x0000000000007918 */ /* 0x000fc60000000000 */
[----:B------:R3:W-:Y:S01]  /*0160*/  @!P2 STS [UR12+0x24], R2 ;  /* 0x00002402ff00a988 */ /* 0x0007e2000800080c */
[----:B-1----:R-:W-:-:S03]  /*0170*/  UIMAD UR4, UR5, UR4, UR30 ;  /* 0x00000004050472a4 */ /* 0x002fc6000f8e021e */
[----:B------:R3:W-:Y:S01]  /*0180*/  @!P2 STS [UR12+0x20], R9 ;  /* 0x00002009ff00a988 */ /* 0x0007e2000800080c */
[----:B--2---:R-:W-:-:S04]  /*0190*/  UIMAD UR4, UR4, UR6, UR31 ;  /* 0x00000006040472a4 */ /* 0x004fc8000f8e021f */
[----:B------:R-:W-:-:S03]  /*01a0*/  UIMAD UR5, UR4, 0x180, URZ ;  /* 0x00000180040578a4 */ /* 0x000fc6000f8e023f */
[----:B------:R-:W-:Y:S01]  /*01b0*/  UMOV UR4, URZ ;  /* 0x0000003f00047c82 */ /* 0x000fe20008000000 */
[----:B------:R-:W-:-:S04]  /*01c0*/  UIADD3 UR24, UP0, UR5, UR28, URZ ;  /* 0x0000001c05187290 */ /* 0x000fc8000ff1e03f */
[----:B------:R-:W-:Y:S01]  /*01d0*/  ULEA.HI.X.SX32 UR25, UR5, UR29, 0x1, UP0 ;  /* 0x0000001d05197291 */ /* 0x000fe200080f0e3f */
[----:B---3--:R-:W-:Y:S11]  /*01e0*/  @P2 BRA `(.L_x_1) ;  /* 0x0000000000182947 */ /* 0x008ff60003800000 */
[----:B------:R-:W1:Y:S01]  /*01f0*/  LDS R3, [UR12+0x8] ;  /* 0x0000080cff037984 */ /* 0x000e620008000800 */
[----:B------:R-:W2:Y:S01]  /*0200*/  LDC.64 R12, c[0x0][0x210] ;  /* 0x00008400ff0c7b82 */ /* 0x000ea20000000a00 */
[----:B------:R-:W-:Y:S02]  /*0210*/  IMAD.MOV.U32 R4, RZ, RZ, 0x70 ;  /* 0x00000070ff047424 */ /* 0x000fe400078e00ff */
[----:B--2---:R2:W-:Y:S03]  /*0220*/  STS.64 [UR12], R12 ;  /* 0x0000000cff007988 */ /* 0x0045e60008000a0c */
[----:B-1----:R-:W-:-:S05]  /*0230*/  LOP3.LUT R3, R3, 0x10, R4, 0xd8, !PT ;  /* 0x0000001003037812 */ /* 0x002fca00078ed804 */
[----:B------:R2:W-:Y:S02]  /*0240*/  STS [UR12+0x8], R3 ;  /* 0x00000803ff007988 */ /* 0x0005e4000800080c */
.L_x_1:
[----:B------:R-:W-:Y:S05]  /*0250*/  BSYNC B0 ;  /* 0x0000000000007941 */ /* 0x000fea0003800000 */
.L_x_0:
[----:B------:R-:W-:Y:S04]  /*0260*/  BSSY B0, `(.L_x_2) ;  /* 0x000000a000007945 */ /* 0x000fe80003800000 */
[----:B------:R-:W-:Y:S05]  /*0270*/  @P2 BRA `(.L_x_3) ;  /* 0x0000000000202947 */ /* 0x000fea0003800000 */
[----:B--2---:R-:W1:Y:S01]  /*0280*/  LDS R3, [UR12+0x34] ;  /* 0x0000340cff037984 */ /* 0x004e620008000800 */
[----:B------:R-:W-:Y:S02]  /*0290*/  IMAD.MOV.U32 R4, RZ, RZ, 0x1f000000 ;  /* 0x1f000000ff047424 */ /* 0x000fe400078e00ff */
[----:B------:R-:W-:Y:S01]  /*02a0*/  @!P2 IMAD.MOV.U32 R5, RZ, RZ, 0x7f ;  /* 0x0000007fff05a424 */ /* 0x000fe200078e00ff */
[----:B------:R-:W2:Y:S02]  /*02b0*/  @!P2 LDS R10, [UR12+0x38] ;  /* 0x0000380cff0aa984 */ /* 0x000ea40008000800 */
[----:B-1----:R-:W-:Y:S02]  /*02c0*/  LOP3.LUT R3, R3, 0xff000000, R4, 0xb8, !PT ;  /* 0xff00000003037812 */ /* 0x002fe400078eb804 */
[----:B--2---:R-:W-:-:S03]  /*02d0*/  @!P2 LOP3.LUT R4, R10, 0xff, R5, 0xb8, !PT ;  /* 0x000000ff0a04a812 */ /* 0x004fc600078eb805 */
[----:B------:R1:W-:Y:S04]  /*02e0*/  STS [UR12+0x34], R3 ;  /* 0x00003403ff007988 */ /* 0x0003e8000800080c */
[----:B------:R1:W-:Y:S02]  /*02f0*/  @!P2 STS [UR12+0x38], R4 ;  /* 0x00003804ff00a988 */ /* 0x0003e4000800080c */
.L_x_3:
[----:B------:R-:W-:Y:S05]  /*0300*/  BSYNC B0 ;  /* 0x0000000000007941 */ /* 0x000fea0003800000 */
.L_x_2:
[----:B------:R-:W-:Y:S04]  /*0310*/  BSSY B0, `(.L_x_4) ;  /* 0x000000e000007945 */ /* 0x000fe80003800000 */
[----:B------:R-:W-:Y:S05]  /*0320*/  @P2 BRA `(.L_x_5) ;  /* 0x0000000000302947 */ /* 0x000fea0003800000 */
[----:B-1----:R-:W1:Y:S01]  /*0330*/  LDS R4, [UR12+0x34] ;  /* 0x0000340cff047984 */ /* 0x002e620008000800 */
[----:B--2---:R-:W2:Y:S03]  /*0340*/  LDC.64 R12, c[0x0][0x238] ;  /* 0x00008e00ff0c7b82 */ /* 0x004ea60000000a00 */
[----:B------:R-:W3:Y:S01]  /*0350*/  LDS R3, [UR12+0x1c] ;  /* 0x00001c0cff037984 */ /* 0x000ee20008000800 */
[C---:B--2---:R-:W-:Y:S01]  /*0360*/  SHF.L.U64.HI R10, R12.reuse, 0x1, R13 ;  /* 0x000000010c0a7819 */ /* 0x044fe2000001020d */
[----:B------:R-:W-:-:S03]  /*0370*/  IMAD.SHL.U32 R5, R12, 0x2, RZ ;  /* 0x000000020c057824 */ /* 0x000fc600078e00ff */
[--C-:B------:R-:W-:Y:S02]  /*0380*/  SHF.R.U32.HI R12, RZ, 0x4, R10.reuse ;  /* 0x00000004ff0c7819 */ /* 0x100fe4000001160a */
[----:B------:R-:W-:-:S05]  /*0390*/  SHF.R.U64 R5, R5, 0x4, R10 ;  /* 0x0000000405057819 */ /* 0x000fca000000120a */
[----:B------:R4:W-:Y:S01]  /*03a0*/  STS [UR12+0xc], R5 ;  /* 0x00000c05ff007988 */ /* 0x0009e2000800080c */
[----:B-1----:R-:W-:Y:S02]  /*03b0*/  LOP3.LUT R4, R4, 0x7, RZ, 0xb8, !PT ;  /* 0x0000000704047812 */ /* 0x002fe400078eb8ff */
[----:B---3--:R-:W-:-:S03]  /*03c0*/  LOP3.LUT R3, R3, 0xf, R12, 0xb8, !PT ;  /* 0x0000000f03037812 */ /* 0x008fc600078eb80c */
[----:B------:R4:W-:Y:S04]  /*03d0*/  STS [UR12+0x34], R4 ;  /* 0x00003404ff007988 */ /* 0x0009e8000800080c */
[----:B------:R4:W-:Y:S02]  /*03e0*/  STS [UR12+0x1c], R3 ;  /* 0x00001c03ff007988 */ /* 0x0009e4000800080c */
.L_x_5:
[----:B------:R-:W-:Y:S05]  /*03f0*/  BSYNC B0 ;  /* 0x0000000000007941 */ /* 0x000fea0003800000 */
.L_x_4:
[----:B------:R-:W-:Y:S04]  /*0400*/  BSSY B1, `(.L_x_6) ;  /* 0x000001a000017945 */ /* 0x000fe80003800000 */
[----:B------:R-:W-:Y:S04]  /*0410*/  BSSY B0, `(.L_x_7) ;  /* 0x0000015000007945 */ /* 0x000fe80003800000 */
[----:B------:R-:W-:Y:S05]  /*0420*/  @P2 BRA `(.L_x_8) ;  /* 0x0000000000202947 */ /* 0x000fea0003800000 */
[----:B-12-4-:R-:W1:Y:S02]  /*0430*/  LDS R3, [UR12+0x34] ;  /* 0x0000340cff037984 */ /* 0x016e640008000800 */
[----:B-1----:R-:W-:-:S05]  /*0440*/  LOP3.LUT R3, R3, 0x38, RZ, 0xb8, !PT ;  /* 0x0000003803037812 */ /* 0x002fca00078eb8ff */
[----:B------:R1:W-:Y:S01]  /*0450*/  STS [UR12+0x34], R3 ;  /* 0x00003403ff007988 */ /* 0x0003e2000800080c */
[----:B------:R-:W-:Y:S05]  /*0460*/  @P2 BRA `(.L_x_9) ;  /* 0x0000000000202947 */ /* 0x000fea0003800000 */
[----:B-1----:R-:W1:Y:S01]  /*0470*/  LDS R3, [UR12+0x8] ;  /* 0x0000080cff037984 */ /* 0x002e620008000800 */
[----:B------:R-:W-:-:S05]  /*0480*/  IMAD.MOV.U32 R4, RZ, RZ, 0x780 ;  /* 0x00000780ff047424 */ /* 0x000fca00078e00ff */
[----:B-1----:R-:W-:-:S05]  /*0490*/  LOP3.LUT R3, R3, 0x300, R4, 0xd8, !PT ;  /* 0x0000030003037812 */ /* 0x002fca00078ed804 */
[----:B------:R3:W-:Y:S02]  /*04a0*/  STS [UR12+0x8], R3 ;  /* 0x00000803ff007988 */ /* 0x0007e4000800080c */
.L_x_8:
[----:B------:R-:W-:Y:S05]  /*04b0*/  @P2 BRA `(.L_x_10) ;  /* 0x0000000000282947 */ /* 0x000fea0003800000 */
[----:B-1234-:R-:W1:Y:S02]  /*04c0*/  LDS R3, [UR12+0x8] ;  /* 0x0000080cff037984 */ /* 0x01ee640008000800 */
[----:B-1----:R-:W-:-:S05]  /*04d0*/  LOP3.LUT R3, R3, 0x1800, RZ, 0xb8, !PT ;  /* 0x0000180003037812 */ /* 0x002fca00078eb8ff */
[----:B------:R2:W-:Y:S02]  /*04e0*/  STS [UR12+0x8], R3 ;  /* 0x00000803ff007988 */ /* 0x0005e4000800080c */
.L_x_9:
[----:B------:R-:W-:Y:S05]  /*04f0*/  @P2 BREAK B0 ;  /* 0x0000000000002942 */ /* 0x000fea0003800000 */
[----:B------:R-:W-:Y:S05]  /*0500*/  @P2 BRA `(.L_x_11) ;  /* 0x0000000000242947 */ /* 0x000fea0003800000 */
[----:B------:R-:W3:Y:S01]  /*0510*/  LDS R4, [UR12+0x8] ;  /* 0x0000080cff047984 */ /* 0x000ee20008000800 */
[----:B-12---:R-:W-:-:S05]  /*0520*/  IMAD.MOV.U32 R3, RZ, RZ, 0x6000 ;  /* 0x00006000ff037424 */ /* 0x006fca00078e00ff */
[----:B---3--:R-:W-:-:S04]  /*0530*/  LOP3.LUT R3, R4, 0x4000, R3, 0xd8, !PT ;  /* 0x0000400004037812 */ /* 0x008fc800078ed803 */
[----:B------:R-:W-:-:S05]  /*0540*/  LOP3.LUT R3, R3, 0x400000, RZ, 0xb8, !PT ;  /* 0x0040000003037812 */ /* 0x000fca00078eb8ff */
[----:B------:R5:W-:Y:S02]  /*0550*/  STS [UR12+0x8], R3 ;  /* 0x00000803ff007988 */ /* 0x000be4000800080c */
.L_x_10:
[----:B------:R-:W-:Y:S05]  /*0560*/  BSYNC B0 ;  /* 0x0000000000007941 */ /* 0x000fea0003800000 */
.L_x_7:
[----:B-12345:R-:W1:Y:S02]  /*0570*/  @!P2 LDS R3, [UR12+0x8] ;  /* 0x0000080cff03a984 */ /* 0x03ee640008000800 */
[----:B-1----:R-:W-:-:S05]  /*0580*/  @!P2 LOP3.LUT R3, R3, 0x8000, RZ, 0xb8, !PT ;  /* 0x000080000303a812 */ /* 0x002fca00078eb8ff */
[----:B------:R3:W-:Y:S02]  /*0590*/  @!P2 STS [UR12+0x8], R3 ;  /* 0x00000803ff00a988 */ /* 0x0007e4000800080c */
.L_x_11:
[----:B------:R-:W-:Y:S05]  /*05a0*/  BSYNC B1 ;  /* 0x0000000000017941 */ /* 0x000fea0003800000 */
.L_x_6:
[----:B------:R-:W-:Y:S05]  /*05b0*/  WARPSYNC.ALL ;  /* 0x0000000000007948 */ /* 0x000fea0003800000 */
[----:B------:R-:W-:Y:S05]  /*05c0*/  @P0 BRA `(.L_x_12) ;  /* 0x0000000000280947 */ /* 0x000fea0003800000 */
[----:B-123--:R-:W1:Y:S01]  /*05d0*/  S2R R3, SR_LANEID ;  /* 0x0000000000037919 */ /* 0x00ee620000000000 */
[----:B------:R-:W-:Y:S05]  /*05e0*/  WARPSYNC.ALL ;  /* 0x0000000000007948 */ /* 0x000fea0003800000 */
[----:B-1----:R-:W-:-:S05]  /*05f0*/  IMAD.SHL.U32 R3, R3, 0x4, RZ ;  /* 0x0000000403037824 */ /* 0x002fca00078e00ff */
[----:B------:R-:W1:Y:S01]  /*0600*/  LDS R7, [R3+UR12] ;  /* 0x0000000c03077984 */ /* 0x000e620008000800 */
[----:B------:R-:W-:-:S05]  /*0610*/  IADD3 R4, P1, R3, UR24, RZ ;  /* 0x0000001803047c10 */ /* 0x000fca000ff3e0ff */
[----:B------:R-:W-:-:S05]  /*0620*/  IMAD.X R5, RZ, RZ, UR25, P1 ;  /* 0x00000019ff057e24 */ /* 0x000fca00088e06ff */
[----:B-1----:R4:W5:Y:S01]  /*0630*/  ATOMG.E.EXCH.STRONG.GPU PT, RZ, [R4], R7 ;  /* 0x0000000704ff73a8 */ /* 0x00296200041ee100 */
[----:B------:R-:W-:-:S04]  /*0640*/  DEPBAR {5,4,3,2,1,0} ;  /* 0x0000003f0000791a */ /* 0x000fc80000000000 */
[----:B------:R4:W-:Y:S01]  /*0650*/  UTMACCTL.IV [UR24] ;  /* 0x00000000180079b9 */ /* 0x0009e20008000000 */
[----:B------:R-:W-:Y:S01]  /*0660*/  NOP ;  /* 0x0000000000007918 */ /* 0x000fe20000000000 */
.L_x_12:
[----:B------:R-:W-:Y:S05]  /*0670*/  @P0 BRA `(.L_x_13) ;  /* 0x00000000000c0947 */ /* 0x000fea0003800000 */
[----:B------:R0:W-:Y:S01]  /*0680*/  UTMACMDFLUSH ;  /* 0x00000000000079b7 */ /* 0x0001e20000000000 */
[----:B------:R-:W-:Y:S05]  /*0690*/  @P0 BRA `(.L_x_13) ;  /* 0x0000000000040947 */ /* 0x000fea0003800000 */
[----:B------:R-:W-:-:S04]  /*06a0*/  DEPBAR.LE SB0, 0x0 ;  /* 0x000080000000791a */ /* 0x000fc80000000000 */
.L_x_13:
[----:B------:R-:W-:Y:S05]  /*06b0*/  WARPSYNC.ALL ;  /* 0x0000000000007948 */ /* 0x000fea0003800000 */
[----:B-----5:R-:W-:Y:S06]  /*06c0*/  BAR.SYNC.DEFER_BLOCKING 0x0 ;  /* 0x0000000000007b1d */ /* 0x020fec0000010000 */
[----:B------:R-:W-:Y:S02]  /*06d0*/  BSSY B1, `(.L_x_14) ;  /* 0x000000b000017945 */ /* 0x000fe40003800000 */
[----:B------:R-:W-:Y:S06]  /*06e0*/  BAR.SYNC.DEFER_BLOCKING 0x0 ;  /* 0x0000000000007b1d */ /* 0x000fec0000010000 */
[----:B------:R5:W-:Y:S01]  /*06f0*/  @!P0 STS [R11], RZ ;  /* 0x000000ff0b008388 */ /* 0x000be20000000800 */
[----:B------:R-:W-:Y:S01]  /*0700*/  NOP ;  /* 0x0000000000007918 */ /* 0x000fe20000000000 */
[----:B------:R-:W-:Y:S05]  /*0710*/  @P2 BRA `(.L_x_15) ;  /* 0x0000000000182947 */ /* 0x000fea0003800000 */
[----:B-123--:R-:W1:Y:S01]  /*0720*/  LDS R3, [UR12+0x8] ;  /* 0x0000080cff037984 */ /* 0x00ee620008000800 */
[----:B------:R-:W2:Y:S01]  /*0730*/  LDC.64 R12, c[0x0][0x218] ;  /* 0x00008600ff0c7b82 */ /* 0x000ea20000000a00 */
[----:B----4-:R-:W-:Y:S02]  /*0740*/  IMAD.MOV.U32 R4, RZ, RZ, 0x70 ;  /* 0x00000070ff047424 */ /* 0x010fe400078e00ff */
[----:B--2---:R2:W-:Y:S03]  /*0750*/  STS.64 [UR12], R12 ;  /* 0x0000000cff007988 */ /* 0x0045e60008000a0c */
[----:B-1----:R-:W-:-:S05]  /*0760*/  LOP3.LUT R3, R3, 0x10, R4, 0xd8, !PT ;  /* 0x0000001003037812 */ /* 0x002fca00078ed804 */
[----:B------:R2:W-:Y:S02]  /*0770*/  STS [UR12+0x8], R3 ;  /* 0x00000803ff007988 */ /* 0x0005e4000800080c */
.L_x_15:
[----:B----4-:R-:W-:Y:S05]  /*0780*/  BSYNC B1 ;  /* 0x0000000000017941 */ /* 0x010fea0003800000 */
.L_x_14:
[----:B------:R-:W-:Y:S04]  /*0790*/  BSSY B2, `(.L_x_16) ;  /* 0x000000f000027945 */ /* 0x000fe80003800000 */
[----:B------:R-:W-:Y:S04]  /*07a0*/  BSSY B1, `(.L_x_17) ;  /* 0x000000c000017945 */ /* 0x000fe80003800000 */
[----:B------:R-:W-:Y:S05]  /*07b0*/  @P2 BRA `(.L_x_18) ;  /* 0x0000000000282947 */ /* 0x000fea0003800000 */
[----:B-123--:R-:W1:Y:S01]  /*07c0*/  LDS R3, [UR12+0x34] ;  /* 0x0000340cff037984 */ /* 0x00ee620008000800 */
[----:B------:R-:W-:Y:S01]  /*07d0*/  IMAD.MOV.U32 R4, RZ, RZ, 0x1f000000 ;  /* 0x1f000000ff047424 */ /* 0x000fe200078e00ff */
[----:B------:R-:W-:Y:S05]  /*07e0*/  @P2 BREAK B1 ;  /* 0x0000000000012942 */ /* 0x000fea0003800000 */
[----:B-1----:R-:W-:-:S05]  /*07f0*/  LOP3.LUT R3, R3, 0xff000000, R4, 0xb8, !PT ;  /* 0xff00000003037812 */ /* 0x002fca00078eb804 */
[----:B------:R1:W-:Y:S01]  /*0800*/  STS [UR12+0x34], R3 ;  /* 0x00003403ff007988 */ /* 0x0003e2000800080c */
[----:B------:R-:W-:Y:S05]  /*0810*/  @P2 BRA `(.L_x_19) ;  /* 0x0000000000182947 */ /* 0x000fea0003800000 */
[----:B------:R-:W2:Y:S01]  /*0820*/  LDS R4, [UR12+0x38] ;  /* 0x0000380cff047984 */ /* 0x000ea20008000800 */
[----:B-1----:R-:W-:-:S05]  /*0830*/  IMAD.MOV.U32 R3, RZ, RZ, 0x3f ;  /* 0x0000003fff037424 */ /* 0x002fca00078e00ff */
[----:B--2---:R-:W-:-:S05]  /*0840*/  LOP3.LUT R3, R4, 0xff, R3, 0xb8, !PT ;  /* 0x000000ff04037812 */ /* 0x004fca00078eb803 */
[----:B------:R4:W-:Y:S02]  /*0850*/  STS [UR12+0x38], R3 ;  /* 0x00003803ff007988 */ /* 0x0009e4000800080c */
.L_x_18:
[----:B------:R-:W-:Y:S05]  /*0860*/  BSYNC B1 ;  /* 0x0000000000017941 */ /* 0x000fea0003800000 */
.L_x_17:
[----:B------:R1:W-:Y:S02]  /*0870*/  @!P2 STS [UR12+0x20], R9 ;  /* 0x00002009ff00a988 */ /* 0x0003e4000800080c */
.L_x_19:
[----:B------:R-:W-:Y:S05]  /*0880*/  BSYNC B2 ;  /* 0x0000000000027941 */ /* 0x000fea0003800000 */
.L_x_16:
[----:B------:R-:W-:Y:S05]  /*0890*/  WARPSYNC.ALL ;  /* 0x0000000000007948 */ /* 0x000fea0003800000 */
[----:B-1234-:R-:W1:Y:S01]  /*08a0*/  LDC R3, c[0x0][0x22c] ;  /* 0x00008b00ff037b82 */ /* 0x01ee620000000800 */
[----:B------:R-:W-:Y:S01]  /*08b0*/  BSSY B2, `(.L_x_20) ;  /* 0x0000010000027945 */ /* 0x000fe20003800000 */
[----:B-1----:R-:W-:-:S05]  /*08c0*/  VIADD R3, R3, 0xffffffff ;  /* 0xffffffff03037836 */ /* 0x002fca0000000000 */
[----:B------:R1:W-:Y:S01]  /*08d0*/  @!P2 STS [UR12+0x24], R3 ;  /* 0x00002403ff00a988 */ /* 0x0003e2000800080c */
[----:B------:R-:W-:Y:S05]  /*08e0*/  @P2 BRA `(.L_x_21) ;  /* 0x0000000000302947 */ /* 0x000fea0003800000 */
[----:B------:R-:W2:Y:S01]  /*08f0*/  LDS R5, [UR12+0x34] ;  /* 0x0000340cff057984 */ /* 0x000ea20008000800 */
[----:B------:R-:W3:Y:S03]  /*0900*/  LDC.64 R12, c[0x0][0x240] ;  /* 0x00009000ff0c7b82 */ /* 0x000ee60000000a00 */
[----:B------:R-:W4:Y:S01]  /*0910*/  LDS R4, [UR12+0x1c] ;  /* 0x00001c0cff047984 */ /* 0x000f220008000800 */
[C---:B---3--:R-:W-:Y:S01]  /*0920*/  SHF.L.U64.HI R10, R12.reuse, 0x1, R13 ;  /* 0x000000010c0a7819 */ /* 0x048fe2000001020d */
[----:B------:R-:W-:-:S03]  /*0930*/  IMAD.SHL.U32 R7, R12, 0x2, RZ ;  /* 0x000000020c077824 */ /* 0x000fc600078e00ff */
[--C-:B------:R-:W-:Y:S02]  /*0940*/  SHF.R.U32.HI R9, RZ, 0x4, R10.reuse ;  /* 0x00000004ff097819 */ /* 0x100fe4000001160a */
[----:B------:R-:W-:-:S05]  /*0950*/  SHF.R.U64 R7, R7, 0x4, R10 ;  /* 0x0000000407077819 */ /* 0x000fca000000120a */
[----:B------:R3:W-:Y:S01]  /*0960*/  STS [UR12+0xc], R7 ;  /* 0x00000c07ff007988 */ /* 0x0007e2000800080c */
[----:B--2---:R-:W-:Y:S02]  /*0970*/  LOP3.LUT R5, R5, 0x7, RZ, 0xb8, !PT ;  /* 0x0000000705057812 */ /* 0x004fe400078eb8ff */
[----:B----4-:R-:W-:-:S03]  /*0980*/  LOP3.LUT R4, R4, 0xf, R9, 0xb8, !PT ;  /* 0x0000000f04047812 */ /* 0x010fc600078eb809 */
[----:B------:R3:W-:Y:S04]  /*0990*/  STS [UR12+0x34], R5 ;  /* 0x00003405ff007988 */ /* 0x0007e8000800080c */
[----:B------:R3:W-:Y:S02]  /*09a0*/  STS [UR12+0x1c], R4 ;  /* 0x00001c04ff007988 */ /* 0x0007e4000800080c */
.L_x_21:
[----:B------:R-:W-:Y:S05]  /*09b0*/  BSYNC B2 ;  /* 0x0000000000027941 */ /* 0x000fea0003800000 */
.L_x_20:
[----:B------:R-:W-:Y:S04]  /*09c0*/  BSSY B3, `(.L_x_22) ;  /* 0x000001a000037945 */ /* 0x000fe80003800000 */
[----:B------:R-:W-:Y:S04]  /*09d0*/  BSSY B2, `(.L_x_23) ;  /* 0x0000015000027945 */ /* 0x000fe80003800000 */
[----:B------:R-:W-:Y:S05]  /*09e0*/  @P2 BRA `(.L_x_24) ;  /* 0x0000000000202947 */ /* 0x000fea0003800000 */
[----:B---3--:R-:W2:Y:S02]  /*09f0*/  LDS R4, [UR12+0x34] ;  /* 0x0000340cff047984 */ /* 0x008ea40008000800 */
[----:B--2---:R-:W-:-:S05]  /*0a00*/  LOP3.LUT R4, R4, 0x38, RZ, 0xb8, !PT ;  /* 0x0000003804047812 */ /* 0x004fca00078eb8ff */
[----:B------:R2:W-:Y:S01]  /*0a10*/  STS [UR12+0x34], R4 ;  /* 0x00003404ff007988 */ /* 0x0005e2000800080c */
[----:B------:R-:W-:Y:S05]  /*0a20*/  @P2 BRA `(.L_x_25) ;  /* 0x0000000000202947 */ /* 0x000fea0003800000 */
[----:B--2---:R-:W2:Y:S01]  /*0a30*/  LDS R4, [UR12+0x8] ;  /* 0x0000080cff047984 */ /* 0x004ea20008000800 */
[----:B------:R-:W-:-:S05]  /*0a40*/  IMAD.MOV.U32 R5, RZ, RZ, 0x780 ;  /* 0x00000780ff057424 */ /* 0x000fca00078e00ff */
[----:B--2---:R-:W-:-:S05]  /*0a50*/  LOP3.LUT R4, R4, 0x300, R5, 0xd8, !PT ;  /* 0x0000030004047812 */ /* 0x004fca00078ed805 */
[----:B------:R2:W-:Y:S02]  /*0a60*/  STS [UR12+0x8], R4 ;  /* 0x00000804ff007988 */ /* 0x0005e4000800080c */
.L_x_24:
[----:B------:R-:W-:Y:S05]  /*0a70*/  @P2 BRA `(.L_x_26) ;  /* 0x0000000000282947 */ /* 0x000fea0003800000 */
[----:B--23--:R-:W2:Y:S02]  /*0a80*/  LDS R4, [UR12+0x8] ;  /* 0x0000080cff047984 */ /* 0x00cea40008000800 */
[----:B--2---:R-:W-:-:S05]  /*0a90*/  LOP3.LUT R4, R4, 0x1800, RZ, 0xb8, !PT ;  /* 0x0000180004047812 */ /* 0x004fca00078eb8ff */
[----:B------:R3:W-:Y:S02]  /*0aa0*/  STS [UR12+0x8], R4 ;  /* 0x00000804ff007988 */ /* 0x0007e4000800080c */
.L_x_25:
[----:B------:R-:W-:Y:S05]  /*0ab0*/  @P2 BREAK B2 ;  /* 0x0000000000022942 */ /* 0x000fea0003800000 */
[----:B------:R-:W-:Y:S05]  /*0ac0*/  @P2 BRA `(.L_x_27) ;  /* 0x0000000000242947 */ /* 0x000fea0003800000 */
[----:B--23--:R-:W2:Y:S01]  /*0ad0*/  LDS R4, [UR12+0x8] ;  /* 0x0000080cff047984 */ /* 0x00cea20008000800 */
[----:B------:R-:W-:-:S05]  /*0ae0*/  IMAD.MOV.U32 R5, RZ, RZ, 0x6000 ;  /* 0x00006000ff057424 */ /* 0x000fca00078e00ff */
[----:B--2---:R-:W-:-:S04]  /*0af0*/  LOP3.LUT R4, R4, 0x4000, R5, 0xd8, !PT ;  /* 0x0000400004047812 */ /* 0x004fc800078ed805 */
[----:B------:R-:W-:-:S05]  /*0b00*/  LOP3.LUT R4, R4, 0x400000, RZ, 0xb8, !PT ;  /* 0x0040000004047812 */ /* 0x000fca00078eb8ff */
[----:B------:R4:W-:Y:S02]  /*0b10*/  STS [UR12+0x8], R4 ;  /* 0x00000804ff007988 */ /* 0x0009e4000800080c */
.L_x_26:
[----:B------:R-:W-:Y:S05]  /*0b20*/  BSYNC B2 ;  /* 0x0000000000027941 */ /* 0x000fea0003800000 */
.L_x_23:
[----:B--234-:R-:W2:Y:S02]  /*0b30*/  @!P2 LDS R4, [UR12+0x8] ;  /* 0x0000080cff04a984 */ /* 0x01cea40008000800 */
[----:B--2---:R-:W-:-:S05]  /*0b40*/  @!P2 LOP3.LUT R4, R4, 0x8000, RZ, 0xb8, !PT ;  /* 0x000080000404a812 */ /* 0x004fca00078eb8ff */
[----:B------:R4:W-:Y:S02]  /*0b50*/  @!P2 STS [UR12+0x8], R4 ;  /* 0x00000804ff00a988 */ /* 0x0009e4000800080c */
.L_x_27:
[----:B------:R-:W-:Y:S05]  /*0b60*/  BSYNC B3 ;  /* 0x0000000000037941 */ /* 0x000fea0003800000 */
.L_x_22:
[----:B------:R-:W-:Y:S05]  /*0b70*/  WARPSYNC.ALL ;  /* 0x0000000000007948 */ /* 0x000fea0003800000 */
[----:B------:R-:W-:-:S04]  /*0b80*/  UIADD3 UR27, UR5, 0x80, URZ ;  /* 0x00000080051b7890 */ /* 0x000fc8000fffe03f */
[----:B------:R-:W-:-:S04]  /*0b90*/  UIADD3 UR26, UP0, UR27, UR28, URZ ;  /* 0x0000001c1b1a7290 */ /* 0x000fc8000ff1e03f */
[----:B------:R-:W-:Y:S01]  /*0ba0*/  ULEA.HI.X.SX32 UR27, UR27, UR29, 0x1, UP0 ;  /* 0x0000001d1b1b7291 */ /* 0x000fe200080f0e3f */
[----:B------:R-:W-:Y:S11]  /*0bb0*/  @P0 BRA `(.L_x_28) ;  /* 0x0000000000280947 */ /* 0x000ff60003800000 */
[----:B--234-:R-:W2:Y:S01]  /*0bc0*/  S2R R4, SR_LANEID ;  /* 0x0000000000047919 */ /* 0x01cea20000000000 */
[----:B------:R-:W-:Y:S05]  /*0bd0*/  WARPSYNC.ALL ;  /* 0x0000000000007948 */ /* 0x000fea0003800000 */
[----:B--2---:R-:W-:-:S05]  /*0be0*/  IMAD.SHL.U32 R9, R4, 0x4, RZ ;  /* 0x0000000404097824 */ /* 0x004fca00078e00ff */
[----:B------:R-:W2:Y:S01]  /*0bf0*/  LDS R7, [R9+UR12] ;  /* 0x0000000c09077984 */ /* 0x000ea20008000800 */
[----:B------:R-:W-:-:S05]  /*0c00*/  IADD3 R4, P1, R9, UR26, RZ ;  /* 0x0000001a09047c10 */ /* 0x000fca000ff3e0ff */
[----:B------:R-:W-:-:S05]  /*0c10*/  IMAD.X R5, RZ, RZ, UR27, P1 ;  /* 0x0000001bff057e24 */ /* 0x000fca00088e06ff */
[----:B--2---:R2:W3:Y:S01]  /*0c20*/  ATOMG.E.EXCH.STRONG.GPU PT, RZ, [R4], R7 ;  /* 0x0000000704ff73a8 */ /* 0x0044e200041ee100 */
[----:B------:R-:W-:-:S04]  /*0c30*/  DEPBAR {5,4,3,2,1,0} ;  /* 0x0000003f0000791a */ /* 0x000fc80000000000 */
[----:B------:R2:W-:Y:S01]  /*0c40*/  UTMACCTL.IV [UR26] ;  /* 0x000000001a0079b9 */ /* 0x0005e20008000000 */
[----:B------:R-:W-:Y:S01]  /*0c50*/  NOP ;  /* 0x0000000000007918 */ /* 0x000fe20000000000 */
.L_x_28:
[----:B------:R-:W-:Y:S05]  /*0c60*/  @P0 BRA `(.L_x_29) ;  /* 0x00000000000c0947 */ /* 0x000fea0003800000 */
[----:B------:R0:W-:Y:S01]  /*0c70*/  UTMACMDFLUSH ;  /* 0x00000000000079b7 */ /* 0x0001e20000000000 */
[----:B------:R-:W-:Y:S05]  /*0c80*/  @P0 BRA `(.L_x_29) ;  /* 0x0000000000040947 */ /* 0x000fea0003800000 */
[----:B------:R-:W-:-:S04]  /*0c90*/  DEPBAR.LE SB0, 0x0 ;  /* 0x000080000000791a */ /* 0x000fc80000000000 */
.L_x_29:
[----:B------:R-:W-:Y:S05]  /*0ca0*/  WARPSYNC.ALL ;  /* 0x0000000000007948 */ /* 0x000fea0003800000 */
[----:B---3--:R-:W-:Y:S06]  /*0cb0*/  BAR.SYNC.DEFER_BLOCKING 0x0 ;  /* 0x0000000000007b1d */ /* 0x008fec0000010000 */
[----:B------:R-:W-:Y:S02]  /*0cc0*/  BSSY B3, `(.L_x_30) ;  /* 0x000000b000037945 */ /* 0x000fe40003800000 */
[----:B------:R-:W-:Y:S06]  /*0cd0*/  BAR.SYNC.DEFER_BLOCKING 0x0 ;  /* 0x0000000000007b1d */ /* 0x000fec0000010000 */
[----:B------:R3:W-:Y:S01]  /*0ce0*/  @!P0 STS [R11], RZ ;  /* 0x000000ff0b008388 */ /* 0x0007e20000000800 */
[----:B------:R-:W-:Y:S01]  /*0cf0*/  NOP ;  /* 0x0000000000007918 */ /* 0x000fe20000000000 */
[----:B------:R-:W-:Y:S05]  /*0d00*/  @P2 BRA `(.L_x_31) ;  /* 0x0000000000182947 */ /* 0x000fea0003800000 */
[----:B--2-4-:R-:W2:Y:S01]  /*0d10*/  LDS R4, [UR12+0x8] ;  /* 0x0000080cff047984 */ /* 0x014ea20008000800 */
[----:B---3-5:R-:W3:Y:S01]  /*0d20*/  LDC.64 R10, c[0x0][0x220] ;  /* 0x00008800ff0a7b82 */ /* 0x028ee20000000a00 */
[----:B------:R-:W-:Y:S02]  /*0d30*/  IMAD.MOV.U32 R5, RZ, RZ, 0x70 ;  /* 0x00000070ff057424 */ /* 0x000fe400078e00ff */
[----:B---3--:R3:W-:Y:S03]  /*0d40*/  STS.64 [UR12], R10 ;  /* 0x0000000aff007988 */ /* 0x0087e60008000a0c */
[----:B--2---:R-:W-:-:S05]  /*0d50*/  LOP3.LUT R4, R4, 0x10, R5, 0xd8, !PT ;  /* 0x0000001004047812 */ /* 0x004fca00078ed805 */
[----:B------:R3:W-:Y:S02]  /*0d60*/  STS [UR12+0x8], R4 ;  /* 0x00000804ff007988 */ /* 0x0007e4000800080c */
.L_x_31:
[----:B--2---:R-:W-:Y:S05]  /*0d70*/  BSYNC B3 ;  /* 0x0000000000037941 */ /* 0x004fea0003800000 */
.L_x_30:
[----:B------:R-:W-:Y:S04]  /*0d80*/  BSSY B4, `(.L_x_32) ;  /* 0x0000011000047945 */ /* 0x000fe80003800000 */
[----:B------:R-:W-:Y:S04]  /*0d90*/  BSSY B3, `(.L_x_33) ;  /* 0x000000e000037945 */ /* 0x000fe80003800000 */
[----:B------:R-:W-:Y:S05]  /*0da0*/  @P2 BRA `(.L_x_34) ;  /* 0x0000000000242947 */ /* 0x000fea0003800000 */
[----:B---34-:R-:W2:Y:S01]  /*0db0*/  LDS R4, [UR12+0x34] ;  /* 0x0000340cff047984 */ /* 0x018ea20008000800 */
[----:B------:R-:W-:-:S05]  /*0dc0*/  IMAD.MOV.U32 R5, RZ, RZ, 0x3f000000 ;  /* 0x3f000000ff057424 */ /* 0x000fca00078e00ff */
[----:B--2---:R-:W-:-:S05]  /*0dd0*/  LOP3.LUT R4, R4, 0xff000000, R5, 0xb8, !PT ;  /* 0xff00000004047812 */ /* 0x004fca00078eb805 */
[----:B------:R2:W-:Y:S01]  /*0de0*/  STS [UR12+0x34], R4 ;  /* 0x00003404ff007988 */ /* 0x0005e2000800080c */
[----:B------:R-:W-:Y:S05]  /*0df0*/  @P2 BRA `(.L_x_35) ;  /* 0x00000000001c2947 */ /* 0x000fea0003800000 */
[----:B--2---:R-:W2:Y:S01]  /*0e00*/  LDS R4, [UR12+0x38] ;  /* 0x0000380cff047984 */ /* 0x004ea20008000800 */
[----:B------:R-:W-:-:S05]  /*0e10*/  IMAD.MOV.U32 R5, RZ, RZ, 0x7f ;  /* 0x0000007fff057424 */ /* 0x000fca00078e00ff */
[----:B--2---:R-:W-:-:S05]  /*0e20*/  LOP3.LUT R4, R4, 0xff, R5, 0xb8, !PT ;  /* 0x000000ff04047812 */ /* 0x004fca00078eb805 */
[----:B------:R2:W-:Y:S02]  /*0e30*/  STS [UR12+0x38], R4 ;  /* 0x00003804ff007988 */ /* 0x0005e4000800080c */
.L_x_34:
[----:B------:R-:W-:Y:S05]  /*0e40*/  @P2 BREAK B3 ;  /* 0x0000000000032942 */ /* 0x000fea0003800000 */
[----:B------:R-:W-:Y:S05]  /*0e50*/  @P2 BRA `(.L_x_36) ;  /* 0x00000000000c2947 */ /* 0x000fea0003800000 */
[----:B------:R1:W-:Y:S02]  /*0e60*/  STS [UR12+0x20], R3 ;  /* 0x00002003ff007988 */ /* 0x0003e4000800080c */
.L_x_35:
[----:B------:R-:W-:Y:S05]  /*0e70*/  BSYNC B3 ;  /* 0x0000000000037941 */ /* 0x000fea0003800000 */
.L_x_33:
[----:B------:R1:W-:Y:S02]  /*0e80*/  @!P2 STS [UR12+0x24], R2 ;  /* 0x00002402ff00a988 */ /* 0x0003e4000800080c */
.L_x_36:
[----:B------:R-:W-:Y:S05]  /*0e90*/  BSYNC B4 ;  /* 0x0000000000047941 */ /* 0x000fea0003800000 */
.L_x_32:
[----:B------:R-:W-:Y:S05]  /*0ea0*/  WARPSYNC.ALL ;  /* 0x0000000000007948 */ /* 0x000fea0003800000 */
[----:B------:R-:W-:Y:S04]  /*0eb0*/  BSSY B4, `(.L_x_37) ;  /* 0x000000e000047945 */ /* 0x000fe80003800000 */
[----:B------:R-:W-:Y:S05]  /*0ec0*/  @P2 BRA `(.L_x_38) ;  /* 0x0000000000302947 */ /* 0x000fea0003800000 */
[----:B-1----:R-:W1:Y:S01]  /*0ed0*/  LDS R3, [UR12+0x34] ;  /* 0x0000340cff037984 */ /* 0x002e620008000800 */
[----:B--234-:R-:W2:Y:S03]  /*0ee0*/  LDC.64 R4, c[0x0][0x248] ;  /* 0x00009200ff047b82 */ /* 0x01cea60000000a00 */
        /* <DEDUP_REMOVED lines=10> */
.L_x_38:
[----:B------:R-:W-:Y:S05]  /*0f90*/  BSYNC B4 ;  /* 0x0000000000047941 */ /* 0x000fea0003800000 */
.L_x_37:
[----:B------:R-:W-:Y:S04]  /*0fa0*/  BSSY B4, `(.L_x_39) ;  /* 0x000001a000047945 */ /* 0x000fe80003800000 */
[----:B------:R-:W-:Y:S04]  /*0fb0*/  BSSY B5, `(.L_x_40) ;  /* 0x0000015000057945 */ /* 0x000fe80003800000 */
[----:B------:R-:W-:Y:S05]  /*0fc0*/  @P2 BRA `(.L_x_41) ;  /* 0x0000000000202947 */ /* 0x000fea0003800000 */
[----:B-12---:R-:W1:Y:S02]  /*0fd0*/  LDS R2, [UR12+0x34] ;  /* 0x0000340cff027984 */ /* 0x006e640008000800 */
[----:B-1----:R-:W-:-:S05]  /*0fe0*/  LOP3.LUT R2, R2, 0x38, RZ, 0xb8, !PT ;  /* 0x0000003802027812 */ /* 0x002fca00078eb8ff */
[----:B------:R1:W-:Y:S01]  /*0ff0*/  STS [UR12+0x34], R2 ;  /* 0x00003402ff007988 */ /* 0x0003e2000800080c */
[----:B------:R-:W-:Y:S05]  /*1000*/  @P2 BRA `(.L_x_42) ;  /* 0x0000000000202947 */ /* 0x000fea0003800000 */
[----:B-1----:R-:W1:Y:S01]  /*1010*/  LDS R2, [UR12+0x8] ;  /* 0x0000080cff027984 */ /* 0x002e620008000800 */
[----:B------:R-:W-:-:S05]  /*1020*/  IMAD.MOV.U32 R3, RZ, RZ, 0x780 ;  /* 0x00000780ff037424 */ /* 0x000fca00078e00ff */
[----:B-1----:R-:W-:-:S05]  /*1030*/  LOP3.LUT R2, R2, 0x300, R3, 0xd8, !PT ;  /* 0x0000030002027812 */ /* 0x002fca00078ed803 */
[----:B------:R1:W-:Y:S02]  /*1040*/  STS [UR12+0x8], R2 ;  /* 0x00000802ff007988 */ /* 0x0003e4000800080c */
.L_x_41:
[----:B------:R-:W-:Y:S05]  /*1050*/  @P2 BRA `(.L_x_43) ;  /* 0x0000000000282947 */ /* 0x000fea0003800000 */
[----:B-12---:R-:W1:Y:S02]  /*1060*/  LDS R2, [UR12+0x8] ;  /* 0x0000080cff027984 */ /* 0x006e640008000800 */
[----:B-1----:R-:W-:-:S05]  /*1070*/  LOP3.LUT R2, R2, 0x1800, RZ, 0xb8, !PT ;  /* 0x0000180002027812 */ /* 0x002fca00078eb8ff */
[----:B------:R2:W-:Y:S02]  /*1080*/  STS [UR12+0x8], R2 ;  /* 0x00000802ff007988 */ /* 0x0005e4000800080c */
.L_x_42:
[----:B------:R-:W-:Y:S05]  /*1090*/  @P2 BREAK B5 ;  /* 0x0000000000052942 */ /* 0x000fea0003800000 */
[----:B------:R-:W-:Y:S05]  /*10a0*/  @P2 BRA `(.L_x_44) ;  /* 0x0000000000242947 */ /* 0x000fea0003800000 */
[----:B-12---:R-:W1:Y:S01]  /*10b0*/  LDS R2, [UR12+0x8] ;  /* 0x0000080cff027984 */ /* 0x006e620008000800 */
[----:B------:R-:W-:-:S05]  /*10c0*/  IMAD.MOV.U32 R3, RZ, RZ, 0x6000 ;  /* 0x00006000ff037424 */ /* 0x000fca00078e00ff */
[----:B-1----:R-:W-:-:S04]  /*10d0*/  LOP3.LUT R2, R2, 0x6000, R3, 0xd8, !PT ;  /* 0x0000600002027812 */ /* 0x002fc800078ed803 */
[----:B------:R-:W-:-:S05]  /*10e0*/  LOP3.LUT R2, R2, 0x400000, RZ, 0xb8, !PT ;  /* 0x0040000002027812 */ /* 0x000fca00078eb8ff */
[----:B------:R1:W-:Y:S02]  /*10f0*/  STS [UR12+0x8], R2 ;  /* 0x00000802ff007988 */ /* 0x0003e4000800080c */
.L_x_43:
[----:B------:R-:W-:Y:S05]  /*1100*/  BSYNC B5 ;  /* 0x0000000000057941 */ /* 0x000fea0003800000 */
.L_x_40:
[----:B-12---:R-:W1:Y:S02]  /*1110*/  @!P2 LDS R2, [UR12+0x8] ;  /* 0x0000080cff02a984 */ /* 0x006e640008000800 */
[----:B-1----:R-:W-:-:S05]  /*1120*/  @!P2 LOP3.LUT R2, R2, 0x8000, RZ, 0xb8, !PT ;  /* 0x000080000202a812 */ /* 0x002fca00078eb8ff */
[----:B------:R1:W-:Y:S02]  /*1130*/  @!P2 STS [UR12+0x8], R2 ;  /* 0x00000802ff00a988 */ /* 0x0003e4000800080c */
.L_x_44:
[----:B------:R-:W-:Y:S05]  /*1140*/  BSYNC B4 ;  /* 0x0000000000047941 */ /* 0x000fea0003800000 */
.L_x_39:
[----:B------:R-:W-:Y:S05]  /*1150*/  WARPSYNC.ALL ;  /* 0x0000000000007948 */ /* 0x000fea0003800000 */
[----:B------:R-:W-:Y:S01]  /*1160*/  UIADD3 UR5, UR5, 0x100, URZ ;  /* 0x0000010005057890 */ /* 0x000fe2000fffe03f */
[----:B------:R-:W-:Y:S02]  /*1170*/  ISETP.GE.AND P1, PT, R8, 0x1, PT ;  /* 0x000000010800780c */ /* 0x000fe40003f26270 */
[----:B------:R-:W-:Y:S02]  /*1180*/  CS2R R24, SRZ ;  /* 0x0000000000187805 */ /* 0x000fe4000001ff00 */
[----:B------:R-:W-:Y:S01]  /*1190*/  CS2R R26, SRZ ;  /* 0x00000000001a7805 */ /* 0x000fe2000001ff00 */
[----:B------:R-:W-:Y:S01]  /*11a0*/  UIADD3 UR28, UP0, UR5, UR28, URZ ;  /* 0x0000001c051c7290 */ /* 0x000fe2000ff1e03f */
[----:B------:R-:W-:-:S02]  /*11b0*/  CS2R R28, SRZ ;  /* 0x00000000001c7805 */ /* 0x000fc4000001ff00 */
[----:B------:R-:W-:Y:S01]  /*11c0*/  CS2R R30, SRZ ;  /* 0x00000000001e7805 */ /* 0x000fe2000001ff00 */
[----:B------:R-:W-:Y:S01]  /*11d0*/  IMAD.MOV.U32 R32, RZ, RZ, RZ ;  /* 0x000000ffff207224 */ /* 0x000fe200078e00ff */
[----:B------:R-:W-:Y:S01]  /*11e0*/  ULEA.HI.X.SX32 UR29, UR5, UR29, 0x1, UP0 ;  /* 0x0000001d051d7291 */ /* 0x000fe200080f0e3f */
[----:B------:R-:W-:Y:S11]  /*11f0*/  @P0 BRA `(.L_x_45) ;  /* 0x0000000000280947 */ /* 0x000ff60003800000 */
[----:B-12---:R-:W3:Y:S01]  /*1200*/  S2R R2, SR_LANEID ;  /* 0x0000000000027919 */ /* 0x006ee20000000000 */
[----:B------:R-:W-:Y:S05]  /*1210*/  WARPSYNC.ALL ;  /* 0x0000000000007948 */ /* 0x000fea0003800000 */
[----:B---34-:R-:W-:-:S05]  /*1220*/  IMAD.SHL.U32 R4, R2, 0x4, RZ ;  /* 0x0000000402047824 */ /* 0x018fca00078e00ff */
[----:B------:R-:W1:Y:S01]  /*1230*/  LDS R5, [R4+UR12] ;  /* 0x0000000c04057984 */ /* 0x000e620008000800 */
[----:B------:R-:W-:-:S05]  /*1240*/  IADD3 R2, P3, R4, UR28, RZ ;  /* 0x0000001c04027c10 */ /* 0x000fca000ff7e0ff */
[----:B------:R-:W-:-:S05]  /*1250*/  IMAD.X R3, RZ, RZ, UR29, P3 ;  /* 0x0000001dff037e24 */ /* 0x000fca00098e06ff */
[----:B-1----:R1:W2:Y:S01]  /*1260*/  ATOMG.E.EXCH.STRONG.GPU PT, RZ, [R2], R5 ;  /* 0x0000000502ff73a8 */ /* 0x0022a200041ee100 */
[----:B------:R-:W-:-:S04]  /*1270*/  DEPBAR {5,4,3,2,1,0} ;  /* 0x0000003f0000791a */ /* 0x000fc80000000000 */
[----:B------:R1:W-:Y:S01]  /*1280*/  UTMACCTL.IV [UR28] ;  /* 0x000000001c0079b9 */ /* 0x0003e20008000000 */
[----:B------:R-:W-:Y:S01]  /*1290*/  NOP ;  /* 0x0000000000007918 */ /* 0x000fe20000000000 */
.L_x_45:
[----:B------:R-:W-:Y:S05]  /*12a0*/  @P0 BRA `(.L_x_46) ;  /* 0x00000000000c0947 */ /* 0x000fea0003800000 */
[----:B------:R0:W-:Y:S01]  /*12b0*/  UTMACMDFLUSH ;  /* 0x00000000000079b7 */ /* 0x0001e20000000000 */
[----:B------:R-:W-:Y:S05]  /*12c0*/  @P0 BRA `(.L_x_46) ;  /* 0x0000000000040947 */ /* 0x000fea0003800000 */
[----:B------:R-:W-:-:S04]  /*12d0*/  DEPBAR.LE SB0, 0x0 ;  /* 0x000080000000791a */ /* 0x000fc80000000000 */
.L_x_46:
[----:B------:R-:W-:Y:S05]  /*12e0*/  WARPSYNC.ALL ;  /* 0x0000000000007948 */ /* 0x000fea0003800000 */
[----:B--2---:R-:W-:Y:S01]  /*12f0*/  BAR.SYNC.DEFER_BLOCKING 0x0 ;  /* 0x0000000000007b1d */ /* 0x004fe20000010000 */
[----:B------:R-:W-:Y:S01]  /*1300*/  USHF.L.U32 UR19, UR31, 0x7, URZ ;  /* 0x000000071f137899 */ /* 0x000fe2000800063f */
[----:B------:R-:W-:Y:S01]  /*1310*/  IMAD.MOV.U32 R33, RZ, RZ, RZ ;  /* 0x000000ffff217224 */ /* 0x000fe200078e00ff */
[----:B------:R-:W-:Y:S02]  /*1320*/  CS2R R34, SRZ ;  /* 0x0000000000227805 */ /* 0x000fe4000001ff00 */
[----:B------:R-:W-:-:S02]  /*1330*/  CS2R R36, SRZ ;  /* 0x0000000000247805 */ /* 0x000fc4000001ff00 */
[----:B------:R-:W-:Y:S01]  /*1340*/  CS2R R38, SRZ ;  /* 0x0000000000267805 */ /* 0x000fe2000001ff00 */
[----:B------:R-:W-:Y:S01]  /*1350*/  VOTEU.ALL UP0, P2 ;  /* 0x00000000003f7886 */ /* 0x000fe20001000000 */
[----:B------:R-:W-:Y:S01]  /*1360*/  UMOV UR6, 0x1 ;  /* 0x0000000100067882 */ /* 0x000fe20000000000 */
[----:B------:R-:W-:Y:S01]  /*1370*/  VOTEU.ALL UP1, P2 ;  /* 0x00000000003f7886 */ /* 0x000fe20001020000 */
[----:B------:R-:W-:Y:S01]  /*1380*/  VOTEU.ALL UP2, P2 ;  /* 0x00000000003f7886 */ /* 0x000fe20001040000 */
[----:B------:R-:W-:Y:S01]  /*1390*/  CS2R R40, SRZ ;  /* 0x0000000000287805 */ /* 0x000fe2000001ff00 */
[----:B------:R-:W-:-:S04]  /*13a0*/  @!UP0 UIADD3 UR8, -UR6, 0x100000, URZ ;  /* 0x0010000006088890 */ /* 0x000fc8000fffe13f */
[----:B------:R-:W-:Y:S02]  /*13b0*/  @!UP0 USHF.L.U32 UR9, UR8, 0xb, URZ ;  /* 0x0000000b08098899 */ /* 0x000fe4000800063f */
[----:B------:R-:W-:Y:S01]  /*13c0*/  @!UP0 USHF.L.U32 UR8, UR8, 0x1, URZ ;  /* 0x0000000108088899 */ /* 0x000fe2000800063f */
        /* <DEDUP_REMOVED lines=9> */
[----:B------:R-:W-:Y:S01]  /*1460*/  VOTEU.ALL UP0, P2 ;  /* 0x00000000003f7886 */ /* 0x000fe20001000000 */
[----:B------:R-:W-:Y:S02]  /*1470*/  CS2R R48, SRZ ;  /* 0x0000000000307805 */ /* 0x000fe4000001ff00 */
[----:B------:R-:W-:Y:S02]  /*1480*/  CS2R R50, SRZ ;  /* 0x0000000000327805 */ /* 0x000fe4000001ff00 */
[----:B------:R-:W-:Y:S02]  /*1490*/  CS2R R52, SRZ ;  /* 0x0000000000347805 */ /* 0x000fe4000001ff00 */
[----:B------:R-:W-:Y:S01]  /*14a0*/  CS2R R54, SRZ ;  /* 0x0000000000367805 */ /* 0x000fe2000001ff00 */
[----:B------:R-:W2:Y:S02]  /*14b0*/  FENCE.VIEW.ASYNC.S ;  /* 0x00000000000073c6 */ /* 0x000ea40000000000 */
[----:B--2---:R-:W2:Y:S02]  /*14c0*/  @!UP0 SYNCS.EXCH.64 URZ, [UR12+0x9000], UR8 ;  /* 0x009000080c3f85b2 */ /* 0x004ea40008000100 */
[----:B--2---:R-:W-:Y:S06]  /*14d0*/  BAR.SYNC.DEFER_BLOCKING 0x0 ;  /* 0x0000000000007b1d */ /* 0x004fec0000010000 */
[----:B------:R2:W4:Y:S02]  /*14e0*/  @!UP1 SYNCS.EXCH.64 URZ, [UR12+0x9008], UR10 ;  /* 0x0090080a0c3f95b2 */ /* 0x0005240008000100 */
[----:B----4-:R-:W-:Y:S01]  /*14f0*/  BAR.SYNC.DEFER_BLOCKING 0x0 ;  /* 0x0000000000007b1d */ /* 0x010fe20000010000 */
[----:B--2---:R-:W-:-:S05]  /*1500*/  USHF.L.U32 UR11, UR30, 0x6, URZ ;  /* 0x000000061e0b7899 */ /* 0x004fca000800063f */
[----:B------:R2:W4:Y:S01]  /*1510*/  @!UP2 SYNCS.EXCH.64 URZ, [UR12+0x9010], UR6 ;  /* 0x009010060c3fa5b2 */ /* 0x0005220008000100 */
[----:B------:R-:W-:Y:S06]  /*1520*/  @!P1 BRA `(.L_x_47) ;  /* 0x0000000400489947 */ /* 0x000fec0003800000 */
[----:B-1----:R-:W-:Y:S02]  /*1530*/  SHF.R.U32.HI R2, RZ, 0x5, R0 ;  /* 0x00000005ff027819 */ /* 0x002fe40000011600 */
[----:B------:R-:W-:Y:S02]  /*1540*/  CS2R R24, SRZ ;  /* 0x0000000000187805 */ /* 0x000fe4000001ff00 */
[----:B------:R-:W-:Y:S02]  /*1550*/  CS2R R26, SRZ ;  /* 0x00000000001a7805 */ /* 0x000fe4000001ff00 */
[----:B------:R-:W-:Y:S02]  /*1560*/  CS2R R28, SRZ ;  /* 0x00000000001c7805 */ /* 0x000fe4000001ff00 */
[----:B------:R-:W-:Y:S02]  /*1570*/  R2UR UR13, R2 ;  /* 0x00000000020d72ca */ /* 0x000fe400000e0000 */
[----:B------:R-:W-:-:S02]  /*1580*/  CS2R R30, SRZ ;  /* 0x00000000001e7805 */ /* 0x000fc4000001ff00 */
[----:B------:R-:W-:Y:S02]  /*1590*/  CS2R R32, SRZ ;  /* 0x0000000000207805 */ /* 0x000fe4000001ff00 */
[----:B------:R-:W-:Y:S02]  /*15a0*/  CS2R R34, SRZ ;  /* 0x0000000000227805 */ /* 0x000fe4000001ff00 */
[----:B------:R-:W-:Y:S02]  /*15b0*/  CS2R R36, SRZ ;  /* 0x0000000000247805 */ /* 0x000fe4000001ff00 */
[----:B------:R-:W-:Y:S02]  /*15c0*/  CS2R R38, SRZ ;  /* 0x0000000000267805 */ /* 0x000fe4000001ff00 */
[----:B------:R-:W-:Y:S02]  /*15d0*/  CS2R R40, SRZ ;  /* 0x0000000000287805 */ /* 0x000fe4000001ff00 */
[----:B------:R-:W-:-:S02]  /*15e0*/  CS2R R42, SRZ ;  /* 0x00000000002a7805 */ /* 0x000fc4000001ff00 */
[----:B------:R-:W-:Y:S02]  /*15f0*/  CS2R R44, SRZ ;  /* 0x00000000002c7805 */ /* 0x000fe4000001ff00 */
[----:B------:R-:W-:Y:S02]  /*1600*/  CS2R R46, SRZ ;  /* 0x00000000002e7805 */ /* 0x000fe4000001ff00 */
[----:B------:R-:W-:Y:S02]  /*1610*/  CS2R R48, SRZ ;  /* 0x0000000000307805 */ /* 0x000fe4000001ff00 */
[----:B------:R-:W-:Y:S02]  /*1620*/  CS2R R50, SRZ ;  /* 0x0000000000327805 */ /* 0x000fe4000001ff00 */
[----:B------:R-:W-:Y:S02]  /*1630*/  CS2R R52, SRZ ;  /* 0x0000000000347805 */ /* 0x000fe4000001ff00 */
[----:B------:R-:W-:Y:S01]  /*1640*/  CS2R R54, SRZ ;  /* 0x0000000000367805 */ /* 0x000fe2000001ff00 */
[----:B------:R-:W-:Y:S01]  /*1650*/  UMOV UR5, URZ ;  /* 0x0000003f00057c82 */ /* 0x000fe20008000000 */
[----:B------:R-:W-:-:S05]  /*1660*/  UMOV UR18, URZ ;  /* 0x0000003f00127c82 */ /* 0x000fca0008000000 */
.L_x_49:
[----:B----4-:R-:W-:Y:S01]  /*1670*/  BAR.SYNC.DEFER_BLOCKING 0x0 ;  /* 0x0000000000007b1d */ /* 0x010fe20000010000 */
[----:B------:R-:W-:Y:S01]  /*1680*/  ULEA UR20, UR5, UR12, 0x3 ;  /* 0x0000000c05147291 */ /* 0x000fe2000f8e183f */
[----:B------:R-:W-:Y:S01]  /*1690*/  @!P2 IMAD.MOV.U32 R2, RZ, RZ, 0x3000 ;  /* 0x00003000ff02a424 */ /* 0x000fe200078e00ff */
[----:B------:R-:W-:Y:S01]  /*16a0*/  ELECT P0, URZ, PT ;  /* 0x00000000003f782f */ /* 0x000fe20003800000 */
[----:B------:R-:W-:-:S03]  /*16b0*/  ULEA UR16, UR5, UR12, 0xd ;  /* 0x0000000c05107291 */ /* 0x000fc6000f8e683f */
[----:B------:R-:W-:Y:S02]  /*16c0*/  ISETP.LT.U32.AND P0, PT, R6, 0x20, P0 ;  /* 0x000000200600780c */ /* 0x000fe40000701070 */
[----:B------:R-:W-:Y:S01]  /*16d0*/  ELECT P1, URZ, PT ;  /* 0x00000000003f782f */ /* 0x000fe20003820000 */
[----:B------:R-:W-:-:S03]  /*16e0*/  ULEA UR8, UR5, UR12, 0xc ;  /* 0x0000000c05087291 */ /* 0x000fc6000f8e603f */
[----:B------:R-:W-:Y:S01]  /*16f0*/  ISETP.LT.U32.AND P1, PT, R6, 0x20, P1 ;  /* 0x000000200600780c */ /* 0x000fe20000f21070 */
[----:B------:R-:W-:Y:S01]  /*1700*/  UMOV UR10, UR18 ;  /* 0x00000012000a7c82 */ /* 0x000fe20008000000 */
[----:B------:R-:W-:-:S05]  /*1710*/  UIADD3 UR8, UR8, 0x6000, URZ ;  /* 0x0000600008087890 */ /* 0x000fca000fffe03f */
[----:B------:R-:W-:Y:S01]  /*1720*/  VOTEU.ANY UP0, P0 ;  /* 0x00000000003f7886 */ /* 0x000fe20000000100 */
[----:B------:R-:W-:Y:S01]  /*1730*/  VOTEU.ANY UP2, P0 ;  /* 0x00000000003f7886 */ /* 0x000fe20000040100 */
[----:B------:R1:W-:Y:S01]  /*1740*/  @!P2 SYNCS.ARRIVE.TRANS64 RZ, [UR20+0x9000], R2 ;  /* 0x00900002ffffa9a7 */ /* 0x0003e20008000014 */
[----:B------:R4:W-:Y:S06]  /*1750*/  MEMBAR.ALL.CTA ;  /* 0x0000000000007992 */ /* 0x0009ec0000008000 */
[----:B----4-:R-:W4:Y:S01]  /*1760*/  FENCE.VIEW.ASYNC.S ;  /* 0x00000000000073c6 */ /* 0x010f220000000000 */
[----:B------:R-:W-:Y:S01]  /*1770*/  @UP0 UIADD3 UR17, UR20, 0x9000, URZ ;  /* 0x0000900014110890 */ /* 0x000fe2000fffe03f */
[----:B--2---:R-:W-:Y:S01]  /*1780*/  @UP0 UMOV UR6, UR24 ;  /* 0x0000001800060c82 */ /* 0x004fe20008000000 */
[----:B------:R-:W-:Y:S01]  /*1790*/  @UP0 UMOV UR7, UR25 ;  /* 0x0000001900070c82 */ /* 0x000fe20008000000 */
[----:B----4-:R-:W-:Y:S01]  /*17a0*/  VOTEU.ANY UP1, P1 ;  /* 0x00000000003f7886 */ /* 0x010fe20000820100 */
[----:B------:R-:W-:Y:S01]  /*17b0*/  VOTEU.ANY UP3, P1 ;  /* 0x00000000003f7886 */ /* 0x000fe20000860100 */
[----:B-1----:R-:W-:-:S03]  /*17c0*/  IMAD.U32 R2, RZ, RZ, UR4 ;  /* 0x00000004ff027e24 */ /* 0x002fc6000f8e00ff */
[----:B------:R-:W-:Y:S01]  /*17d0*/  @UP1 UIADD3 UR9, UR20, 0x9000, URZ ;  /* 0x0000900014091890 */ /* 0x000fe2000fffe03f */
[----:B------:R-:W-:Y:S01]  /*17e0*/  @UP1 UMOV UR14, UR26 ;  /* 0x0000001a000e1c82 */ /* 0x000fe20008000000 */
[----:B------:R-:W-:Y:S01]  /*17f0*/  @UP1 UMOV UR15, UR27 ;  /* 0x0000001b000f1c82 */ /* 0x000fe20008000000 */
[----:B------:R-:W-:Y:S01]  /*1800*/  SHF.L.U32 R2, R2, 0x1f, RZ ;  /* 0x0000001f02027819 */ /* 0x000fe200000006ff */
[----:B------:R-:W-:Y:S06]  /*1810*/  BAR.SYNC.DEFER_BLOCKING 0x0 ;  /* 0x0000000000007b1d */ /* 0x000fec0000010000 */
[----:B------:R1:W-:Y:S02]  /*1820*/  @UP2 UTMALDG.2D [UR16], [UR6] ;  /* 0x00000010060025b4 */ /* 0x0003e40008008000 */
[----:B------:R-:W-:Y:S06]  /*1830*/  BAR.SYNC.DEFER_BLOCKING 0x0 ;  /* 0x0000000000007b1d */ /* 0x000fec0000010000 */
[----:B------:R1:W-:Y:S02]  /*1840*/  @UP3 UTMALDG.2D [UR8], [UR14] ;  /* 0x000000080e0035b4 */ /* 0x0003e40008008000 */
[----:B------:R-:W-:Y:S06]  /*1850*/  BAR.SYNC.DEFER_BLOCKING 0x0 ;  /* 0x0000000000007b1d */ /* 0x000fec0000010000 */
[----:B------:R-:W2:Y:S02]  /*1860*/  SYNCS.PHASECHK.TRANS64.TRYWAIT P0, [UR20+0x9000], R2 ;  /* 0x00900002ff0075a7 */ /* 0x000ea40008000154 */
[----:B-12---:R-:W-:Y:S05]  /*1870*/  @!P0 BRA `(.L_x_48) ;  /* 0x00000004005c8947 */ /* 0x006fea0003800000 */
.L_x_50:
[----:B------:R-:W-:Y:S01]  /*1880*/  USHF.L.U32 UR6, UR13, 0x6, URZ ;  /* 0x000000060d067899 */ /* 0x000fe2000800063f */
[----:B------:R-:W-:Y:S02]  /*1890*/  WARPGROUP.DEPBAR.LE gsb0, 0x0 ;  /* 0x00008000000079c5 */ /* 0x000fe40000010000 */
[----:B------:R-:W-:Y:S01]  /*18a0*/  USHF.R.U32.HI UR8, URZ, 0x4, UR8 ;  /* 0x000000043f087899 */ /* 0x000fe20008011608 */
[----:B------:R-:W-:Y:S01]  /*18b0*/  WARPGROUP.ARRIVE ;  /* 0x00000000000079c5 */ /* 0x000fe20000000000 */
[----:B------:R-:W-:Y:S01]  /*18c0*/  ULOP3.LUT UR6, UR6, 0x100, URZ, 0xc0, !UPT ;  /* 0x0000010006067892 */ /* 0x000fe2000f8ec03f */
[----:B------:R-:W1:Y:S01]  /*18d0*/  LDC R2, c[0x0][0x230] ;  /* 0x00008c00ff027b82 */ /* 0x000e620000000800 */
[----:B------:R-:W-:Y:S02]  /*18e0*/  USGXT.U32 UR8, UR8, 0xe ;  /* 0x0000000e0808789a */ /* 0x000fe40008000000 */
[----:B------:R-:W-:Y:S01]  /*18f0*/  ULEA.HI UR6, UR16, UR6, URZ, 0x1c ;  /* 0x0000000610067291 */ /* 0x000fe2000f8fe03f */
[----:B------:R-:W-:Y:S01]  /*1900*/  UMOV UR21, 0x80000020 ;  /* 0x8000002000157882 */ /* 0x000fe20000000000 */
[----:B------:R-:W-:-:S02]  /*1910*/  UMOV UR23, 0x80000020 ;  /* 0x8000002000177882 */ /* 0x000fc40000000000 */
[----:B------:R-:W-:Y:S01]  /*1920*/  ULOP3.LUT UR6, UR6, 0x3fff, URZ, 0xc0, !UPT ;  /* 0x00003fff06067892 */ /* 0x000fe2000f8ec03f */
[----:B------:R-:W-:Y:S01]  /*1930*/  UMOV UR22, UR8 ;  /* 0x0000000800167c82 */ /* 0x000fe20008000000 */
[----:B------:R-:W-:Y:S01]  /*1940*/  UIADD3 UR18, UR18, 0x20, URZ ;  /* 0x0000002012127890 */ /* 0x000fe2000fffe03f */
[----:B------:R-:W-:Y:S01]  /*1950*/  UMOV UR7, URZ ;  /* 0x0000003f00077c82 */ /* 0x000fe20008000000 */
[----:B------:R-:W-:-:S03]  /*1960*/  UIADD3 UR5, UR5, 0x1, URZ ;  /* 0x0000000105057890 */ /* 0x000fc6000fffe03f */
[----:B------:R-:W-:Y:S01]  /*1970*/  UMOV UR20, UR6 ;  /* 0x0000000600147c82 */ /* 0x000fe20008000000 */
[----:B------:R-:W-:Y:S01]  /*1980*/  UMOV UR9, URZ ;  /* 0x0000003f00097c82 */ /* 0x000fe20008000000 */
[----:B------:R-:W-:Y:S01]  /*1990*/  HGMMA.64x64x16.F32 R24, gdesc[UR20], R24 ;  /* 0x00e00000141879f0 */ /* 0x000fe20008700818 */
[----:B------:R-:W-:Y:S01]  /*19a0*/  UMOV UR22, 0xfffffffe ;  /* 0xfffffffe00167882 */ /* 0x000fe20000000000 */
[----:B------:R-:W-:Y:S01]  /*19b0*/  UMOV UR23, 0x7fffffdf ;  /* 0x7fffffdf00177882 */ /* 0x000fe20000000000 */
[----:B------:R-:W-:Y:S02]  /*19c0*/  UISETP.NE.U32.AND UP0, UPT, UR5, 0x3, UPT ;  /* 0x000000030500788c */ /* 0x000fe4000bf05070 */
[----:B------:R-:W-:Y:S01]  /*19d0*/  UIADD3.64 UR20, UR6, -UR22, URZ ;  /* 0x8000001606147297 */ /* 0x000fe2000fffe03f */
[----:B-1----:R-:W-:Y:S01]  /*19e0*/  ISETP.LE.AND P0, PT, R2, UR18, PT ;  /* 0x0000001202007c0c */ /* 0x002fe2000bf03270 */
[----:B------:R-:W-:Y:S02]  /*19f0*/  UIADD3.64 UR22, UR8, -UR22, URZ ;  /* 0x8000001608167297 */ /* 0x000fe4000fffe03f */
[----:B------:R-:W-:-:S02]  /*1a00*/  USEL UR6, URZ, 0x1, UP0 ;  /* 0x000000013f067887 */ /* 0x000fc40008000000 */
[----:B------:R-:W-:Y:S02]  /*1a10*/  USEL UR5, UR5, URZ, UP0 ;  /* 0x0000003f05057287 */ /* 0x000fe40008000000 */
[----:B------:R-:W-:-:S03]  /*1a20*/  ULOP3.LUT UR4, UR4, UR6, URZ, 0x3c, !UPT ;  /* 0x0000000604047292 */ /* 0x000fc6000f8e3c3f */
[----:B------:R-:W-:Y:S03]  /*1a30*/  HGMMA.64x64x16.F32 R24, gdesc[UR20], R24, gsb0 ;  /* 0x00e00000141879f0 */ /* 0x000fe60008000818 */
[----:B------:R-:W-:Y:S06]  /*1a40*/  @!P0 BRA `(.L_x_49) ;  /* 0xfffffffc00088947 */ /* 0x000fec000383ffff */
.L_x_47:
[----:B------:R-:W-:Y:S02]  /*1a50*/  WARPGROUP.DEPBAR.LE gsb0, 0x0 ;  /* 0x00008000000079c5 */ /* 0x000fe40000010000 */
[----:B----4-:R-:W-:Y:S01]  /*1a60*/  BAR.SYNC.DEFER_BLOCKING 0x0 ;  /* 0x0000000000007b1d */ /* 0x010fe20000010000 */
[C---:B-1----:R-:W-:Y:S01]  /*1a70*/  IMAD.SHL.U32 R2, R0.reuse, 0x80, RZ ;  /* 0x0000008000027824 */ /* 0x042fe200078e00ff */
[----:B------:R-:W-:Y:S01]  /*1a80*/  F2FP.F16.F32.PACK_AB R24, R25, R24 ;  /* 0x000000181918723e */ /* 0x000fe200000000ff */
[----:B------:R-:W-:Y:S01]  /*1a90*/  IMAD.SHL.U32 R3, R0, 0x40, RZ ;  /* 0x0000004000037824 */ /* 0x000fe200078e00ff */
[----:B------:R-:W-:Y:S02]  /*1aa0*/  F2FP.F16.F32.PACK_AB R25, R27, R26 ;  /* 0x0000001a1b19723e */ /* 0x000fe400000000ff */
[----:B------:R-:W-:Y:S02]  /*1ab0*/  ELECT P0, URZ, PT ;  /* 0x00000000003f782f */ /* 0x000fe40003800000 */
[----:B------:R-:W-:Y:S01]  /*1ac0*/  LOP3.LUT R2, R2, 0x780, RZ, 0xc0, !PT ;  /* 0x0000078002027812 */ /* 0x000fe200078ec0ff */
[----:B------:R-:W-:Y:S01]  /*1ad0*/  UMOV UR13, UR11 ;  /* 0x0000000b000d7c82 */ /* 0x000fe20008000000 */
[----:B------:R-:W-:Y:S01]  /*1ae0*/  F2FP.F16.F32.PACK_AB R32, R33, R32 ;  /* 0x000000202120723e */ /* 0x000fe200000000ff */
[----:B------:R-:W-:Y:S01]  /*1af0*/  UMOV UR14, UR19 ;  /* 0x00000013000e7c82 */ /* 0x000fe20008000000 */
[----:B---3--:R-:W-:Y:S01]  /*1b00*/  LOP3.LUT R4, R2, 0x3800, R3, 0xf8, !PT ;  /* 0x0000380002047812 */ /* 0x008fe200078ef803 */
[----:B------:R-:W-:Y:S01]  /*1b10*/  IMAD.SHL.U32 R2, R0, 0x10, RZ ;  /* 0x0000001000027824 */ /* 0x000fe200078e00ff */
[----:B------:R-:W-:-:S02]  /*1b20*/  F2FP.F16.F32.PACK_AB R26, R29, R28 ;  /* 0x0000001c1d1a723e */ /* 0x000fc400000000ff */
[----:B------:R-:W-:Y:S02]  /*1b30*/  F2FP.F16.F32.PACK_AB R27, R31, R30 ;  /* 0x0000001e1f1b723e */ /* 0x000fe400000000ff */
[----:B------:R-:W-:Y:S02]  /*1b40*/  LOP3.LUT R3, R2, 0x70, RZ, 0xc0, !PT ;  /* 0x0000007002037812 */ /* 0x000fe400078ec0ff */
[----:B------:R-:W-:Y:S02]  /*1b50*/  F2FP.F16.F32.PACK_AB R33, R35, R34 ;  /* 0x000000222321723e */ /* 0x000fe400000000ff */
[----:B------:R-:W-:Y:S02]  /*1b60*/  LOP3.LUT R3, R3, 0x10, R0, 0x78, !PT ;  /* 0x0000001003037812 */ /* 0x000fe400078e7800 */
[----:B------:R-:W-:Y:S01]  /*1b70*/  F2FP.F16.F32.PACK_AB R40, R41, R40 ;  /* 0x000000282928723e */ /* 0x000fe200000000ff */
[----:B------:R-:W1:Y:S02]  /*1b80*/  @!P2 SYNCS.CCTL.IV [UR12+0x9000] ;  /* 0x00900000ff00a9b1 */ /* 0x000e64000800000c */
[----:B-1----:R-:W-:Y:S01]  /*1b90*/  BAR.SYNC.DEFER_BLOCKING 0x0 ;  /* 0x0000000000007b1d */ /* 0x002fe20000010000 */
[----:B------:R-:W-:-:S02]  /*1ba0*/  LOP3.LUT R3, R4, R3, RZ, 0xfc, !PT ;  /* 0x0000000304037212 */ /* 0x000fc400078efcff */
[----:B------:R-:W-:Y:S02]  /*1bb0*/  F2FP.F16.F32.PACK_AB R34, R37, R36 ;  /* 0x000000242522723e */ /* 0x000fe400000000ff */
[C---:B------:R-:W-:Y:S01]  /*1bc0*/  LOP3.LUT R2, R3.reuse, 0x20, RZ, 0x3c, !PT ;  /* 0x0000002003027812 */ /* 0x040fe200078e3cff */
[C---:B------:R-:W-:Y:S01]  /*1bd0*/  VIADD R0, R3.reuse, UR12 ;  /* 0x0000000c03007c36 */ /* 0x040fe20008000000 */
[C---:B------:R-:W-:Y:S02]  /*1be0*/  LOP3.LUT R4, R3.reuse, 0x40, RZ, 0x3c, !PT ;  /* 0x0000004003047812 */ /* 0x040fe400078e3cff */
[----:B------:R-:W-:Y:S01]  /*1bf0*/  LOP3.LUT R3, R3, 0x60, RZ, 0x3c, !PT ;  /* 0x0000006003037812 */ /* 0x000fe200078e3cff */
[----:B------:R-:W-:Y:S01]  /*1c00*/  VIADD R2, R2, UR12 ;  /* 0x0000000c02027c36 */ /* 0x000fe20008000000 */
[----:B------:R-:W-:Y:S01]  /*1c10*/  F2FP.F16.F32.PACK_AB R35, R39, R38 ;  /* 0x000000262723723e */ /* 0x000fe200000000ff */
[----:B------:R-:W-:Y:S01]  /*1c20*/  VIADD R4, R4, UR12 ;  /* 0x0000000c04047c36 */ /* 0x000fe20008000000 */
[----:B------:R-:W-:Y:S01]  /*1c30*/  F2FP.F16.F32.PACK_AB R41, R43, R42 ;  /* 0x0000002a2b29723e */ /* 0x000fe200000000ff */
[----:B------:R-:W-:Y:S01]  /*1c40*/  VIADD R3, R3, UR12 ;  /* 0x0000000c03037c36 */ /* 0x000fe20008000000 */
[----:B------:R-:W-:-:S02]  /*1c50*/  F2FP.F16.F32.PACK_AB R48, R49, R48 ;  /* 0x000000303130723e */ /* 0x000fc400000000ff */
[----:B------:R-:W-:Y:S02]  /*1c60*/  F2FP.F16.F32.PACK_AB R42, R45, R44 ;  /* 0x0000002c2d2a723e */ /* 0x000fe400000000ff */
[----:B------:R-:W-:Y:S02]  /*1c70*/  F2FP.F16.F32.PACK_AB R43, R47, R46 ;  /* 0x0000002e2f2b723e */ /* 0x000fe400000000ff */
[----:B------:R-:W-:Y:S02]  /*1c80*/  F2FP.F16.F32.PACK_AB R49, R51, R50 ;  /* 0x000000323331723e */ /* 0x000fe400000000ff */
[----:B------:R-:W-:Y:S01]  /*1c90*/  F2FP.F16.F32.PACK_AB R50, R53, R52 ;  /* 0x000000343532723e */ /* 0x000fe200000000ff */
[----:B------:R-:W1:Y:S02]  /*1ca0*/  @!P2 SYNCS.CCTL.IV [UR12+0x9008] ;  /* 0x00900800ff00a9b1 */ /* 0x000e64000800000c */
[----:B-1----:R-:W-:Y:S01]  /*1cb0*/  BAR.SYNC.DEFER_BLOCKING 0x0 ;  /* 0x0000000000007b1d */ /* 0x002fe20000010000 */
[----:B------:R-:W-:-:S02]  /*1cc0*/  F2FP.F16.F32.PACK_AB R51, R55, R54 ;  /* 0x000000363733723e */ /* 0x000fc400000000ff */
[----:B------:R-:W-:-:S13]  /*1cd0*/  ISETP.LT.U32.AND P0, PT, R6, 0x20, P0 ;  /* 0x000000200600780c */ /* 0x000fda0000701070 */
[----:B------:R-:W-:Y:S01]  /*1ce0*/  VOTEU.ANY UP0, P0 ;  /* 0x00000000003f7886 */ /* 0x000fe20000000100 */
[----:B------:R-:W-:-:S04]  /*1cf0*/  VOTEU.ANY UP1, P0 ;  /* 0x00000000003f7886 */ /* 0x000fc80000020100 */
[----:B--2---:R-:W-:Y:S01]  /*1d00*/  @UP0 UMOV UR6, UR28 ;  /* 0x0000001c00060c82 */ /* 0x004fe20008000000 */
[----:B------:R-:W-:Y:S01]  /*1d10*/  @UP0 UMOV UR7, UR29 ;  /* 0x0000001d00070c82 */ /* 0x000fe20008000000 */
[----:B------:R-:W1:Y:S02]  /*1d20*/  @!P2 SYNCS.CCTL.IV [UR12+0x9010] ;  /* 0x00901000ff00a9b1 */ /* 0x000e64000800000c */
[----:B-1----:R-:W-:Y:S04]  /*1d30*/  STSM.16.M88.4 [R0], R24 ;  /* 0x0000001800007844 */ /* 0x002fe80000000200 */
[----:B------:R-:W-:Y:S04]  /*1d40*/  STSM.16.M88.4 [R2], R32 ;  /* 0x0000002002007844 */ /* 0x000fe80000000200 */
[----:B------:R-:W-:Y:S04]  /*1d50*/  STSM.16.M88.4 [R4], R40 ;  /* 0x0000002804007844 */ /* 0x000fe80000000200 */
[----:B------:R-:W-:Y:S01]  /*1d60*/  STSM.16.M88.4 [R3], R48 ;  /* 0x0000003003007844 */ /* 0x000fe20000000200 */
[----:B------:R1:W-:Y:S06]  /*1d70*/  MEMBAR.ALL.CTA ;  /* 0x0000000000007992 */ /* 0x0003ec0000008000 */
[----:B-1----:R-:W1:Y:S02]  /*1d80*/  FENCE.VIEW.ASYNC.S ;  /* 0x00000000000073c6 */ /* 0x002e640000000000 */
[----:B-1----:R-:W-:Y:S06]  /*1d90*/  BAR.SYNC.DEFER_BLOCKING 0x0 ;  /* 0x0000000000007b1d */ /* 0x002fec0000010000 */
[----:B------:R1:W-:Y:S01]  /*1da0*/  @UP1 UTMASTG.2D [UR12], [UR6] ;  /* 0x0000000c060013b5 */ /* 0x0003e20008008000 */
[----:B------:R0:W-:Y:S01]  /*1db0*/  UTMACMDFLUSH ;  /* 0x00000000000079b7 */ /* 0x0001e20000000000 */
[----:B------:R-:W-:-:S04]  /*1dc0*/  DEPBAR.LE SB0, 0x0 ;  /* 0x000080000000791a */ /* 0x000fc80000000000 */
[----:B------:R-:W-:Y:S06]  /*1dd0*/  BAR.SYNC.DEFER_BLOCKING 0x0 ;  /* 0x0000000000007b1d */ /* 0x000fec0000010000 */
[----:B-1----:R-:W-:Y:S05]  /*1de0*/  EXIT ;  /* 0x000000000000794d */ /* 0x002fea0003800000 */
.L_x_48:
[----:B------:R-:W1:Y:S02]  /*1df0*/  SYNCS.PHASECHK.TRANS64.TRYWAIT P0, [UR20+0x9000], R2 ;  /* 0x00900002ff0075a7 */ /* 0x000e640008000154 */
[----:B-1----:R-:W-:Y:S05]  /*1e00*/  @!P0 BRA `(.L_x_48) ;  /* 0xfffffffc00f88947 */ /* 0x002fea000383ffff */
[----:B------:R-:W-:Y:S05]  /*1e10*/  BRA `(.L_x_50) ;  /* 0xfffffff800987947 */ /* 0x000fea000383ffff */
.L_x_51:
[----:B------:R-:W-:-:S00]  /*1e20*/  BRA `(.L_x_51) ;  /* 0xfffffffc00fc7947 */ /* 0x000fc0000383ffff */
[----:B------:R-:W-:-:S00]  /*1e30*/  NOP ;  /* 0x0000000000007918 */ /* 0x000fc00000000000 */
        /* <DEDUP_REMOVED lines=12> */
.L_x_52:


//--------------------- .nv.shared.gluon_wgmma    --------------------------
	.section	.nv.shared.gluon_wgmma,"aw",@nobits
	.sectionflags	@""
	.align	16
	.zero		1024


//--------------------- .nv.shared.reserved.0     --------------------------
	.section	.nv.shared.reserved.0,"aw",@nobits
	.weak		__nv_reservedSMEM_offset_0_alias
	.size		__nv_reservedSMEM_offset_0_alias, 0, 0
	.other		__nv_reservedSMEM_offset_0_alias,@"STO_CUDA_RESERVED_SHARED STV_DEFAULT"
__nv_reservedSMEM_offset_0_alias:
	.zero		0


//--------------------- .nv.constant0.gluon_wgmma --------------------------
	.section	.nv.constant0.gluon_wgmma,"a",@progbits
	.sectionflags	@""
	.align	4
.nv.constant0.gluon_wgmma:
	.zero		608


//--------------------- SYMBOLS --------------------------

	.type		.nv.reservedSmem.offset0,@object
	.size		.nv.reservedSmem.offset0,0x4
